//
// Generated by NVIDIA NVVM Compiler
//
// Compiler Build ID: CL-36424714
// Cuda compilation tools, release 13.0, V13.0.88
// Based on NVVM 20.0.0
//

.version 9.0
.target sm_100
.address_size 64

	// .globl	_ZN3cub18CUB_300001_SM_10006detail11EmptyKernelIvEEvv
// _ZZN3cub18CUB_300001_SM_10006detail4scan16DeviceScanKernelINS2_10policy_hubIiiij9CustomSumE10Policy1000EPiS8_NS0_13ScanTileStateIiLb1EEES5_NS0_8NullTypeEjiLb0ESB_EEvT0_T1_T2_iT3_T4_T5_E12temp_storage has been demoted
.global .align 1 .b8 _ZN34_INTERNAL_ec816e60_4_k_cu_0da159924cuda3std3__45__cpo5beginE[1];
.global .align 1 .b8 _ZN34_INTERNAL_ec816e60_4_k_cu_0da159924cuda3std3__45__cpo3endE[1];
.global .align 1 .b8 _ZN34_INTERNAL_ec816e60_4_k_cu_0da159924cuda3std3__45__cpo6cbeginE[1];
.global .align 1 .b8 _ZN34_INTERNAL_ec816e60_4_k_cu_0da159924cuda3std3__45__cpo4cendE[1];
.global .align 1 .b8 _ZN34_INTERNAL_ec816e60_4_k_cu_0da159924cuda3std3__45__cpo6rbeginE[1];
.global .align 1 .b8 _ZN34_INTERNAL_ec816e60_4_k_cu_0da159924cuda3std3__45__cpo4rendE[1];
.global .align 1 .b8 _ZN34_INTERNAL_ec816e60_4_k_cu_0da159924cuda3std3__45__cpo7crbeginE[1];
.global .align 1 .b8 _ZN34_INTERNAL_ec816e60_4_k_cu_0da159924cuda3std3__45__cpo5crendE[1];
.global .align 1 .b8 _ZN34_INTERNAL_ec816e60_4_k_cu_0da159924cuda3std3__436_GLOBAL__N__ec816e60_4_k_cu_0da159926ignoreE[1];
.global .align 1 .b8 _ZN34_INTERNAL_ec816e60_4_k_cu_0da159924cuda3std3__419piecewise_constructE[1];
.global .align 1 .b8 _ZN34_INTERNAL_ec816e60_4_k_cu_0da159924cuda3std3__48in_placeE[1];
.global .align 1 .b8 _ZN34_INTERNAL_ec816e60_4_k_cu_0da159924cuda3std3__420unreachable_sentinelE[1];
.global .align 1 .b8 _ZN34_INTERNAL_ec816e60_4_k_cu_0da159924cuda3std3__47nulloptE[1];
.global .align 1 .b8 _ZN34_INTERNAL_ec816e60_4_k_cu_0da159924cuda3std3__48unexpectE[1];
.global .align 1 .b8 _ZN34_INTERNAL_ec816e60_4_k_cu_0da159924cuda3std6ranges3__45__cpo4swapE[1];
.global .align 1 .b8 _ZN34_INTERNAL_ec816e60_4_k_cu_0da159924cuda3std6ranges3__45__cpo9iter_moveE[1];
.global .align 1 .b8 _ZN34_INTERNAL_ec816e60_4_k_cu_0da159924cuda3std6ranges3__45__cpo5beginE[1];
.global .align 1 .b8 _ZN34_INTERNAL_ec816e60_4_k_cu_0da159924cuda3std6ranges3__45__cpo3endE[1];
.global .align 1 .b8 _ZN34_INTERNAL_ec816e60_4_k_cu_0da159924cuda3std6ranges3__45__cpo6cbeginE[1];
.global .align 1 .b8 _ZN34_INTERNAL_ec816e60_4_k_cu_0da159924cuda3std6ranges3__45__cpo4cendE[1];
.global .align 1 .b8 _ZN34_INTERNAL_ec816e60_4_k_cu_0da159924cuda3std6ranges3__45__cpo7advanceE[1];
.global .align 1 .b8 _ZN34_INTERNAL_ec816e60_4_k_cu_0da159924cuda3std6ranges3__45__cpo9iter_swapE[1];
.global .align 1 .b8 _ZN34_INTERNAL_ec816e60_4_k_cu_0da159924cuda3std6ranges3__45__cpo4nextE[1];
.global .align 1 .b8 _ZN34_INTERNAL_ec816e60_4_k_cu_0da159924cuda3std6ranges3__45__cpo4prevE[1];
.global .align 1 .b8 _ZN34_INTERNAL_ec816e60_4_k_cu_0da159924cuda3std6ranges3__45__cpo4dataE[1];
.global .align 1 .b8 _ZN34_INTERNAL_ec816e60_4_k_cu_0da159924cuda3std6ranges3__45__cpo5cdataE[1];
.global .align 1 .b8 _ZN34_INTERNAL_ec816e60_4_k_cu_0da159924cuda3std6ranges3__45__cpo4sizeE[1];
.global .align 1 .b8 _ZN34_INTERNAL_ec816e60_4_k_cu_0da159924cuda3std6ranges3__45__cpo5ssizeE[1];
.global .align 1 .b8 _ZN34_INTERNAL_ec816e60_4_k_cu_0da159924cuda3std6ranges3__45__cpo8distanceE[1];
.global .align 1 .b8 _ZN34_INTERNAL_ec816e60_4_k_cu_0da159926thrust24THRUST_300001_SM_1000_NS6system6detail10sequential3seqE[1];
.global .align 1 .b8 _ZN34_INTERNAL_ec816e60_4_k_cu_0da159926thrust24THRUST_300001_SM_1000_NS12placeholders2_1E[1];
.global .align 1 .b8 _ZN34_INTERNAL_ec816e60_4_k_cu_0da159926thrust24THRUST_300001_SM_1000_NS12placeholders2_2E[1];
.global .align 1 .b8 _ZN34_INTERNAL_ec816e60_4_k_cu_0da159926thrust24THRUST_300001_SM_1000_NS12placeholders2_3E[1];
.global .align 1 .b8 _ZN34_INTERNAL_ec816e60_4_k_cu_0da159926thrust24THRUST_300001_SM_1000_NS12placeholders2_4E[1];
.global .align 1 .b8 _ZN34_INTERNAL_ec816e60_4_k_cu_0da159926thrust24THRUST_300001_SM_1000_NS12placeholders2_5E[1];
.global .align 1 .b8 _ZN34_INTERNAL_ec816e60_4_k_cu_0da159926thrust24THRUST_300001_SM_1000_NS12placeholders2_6E[1];
.global .align 1 .b8 _ZN34_INTERNAL_ec816e60_4_k_cu_0da159926thrust24THRUST_300001_SM_1000_NS12placeholders2_7E[1];
.global .align 1 .b8 _ZN34_INTERNAL_ec816e60_4_k_cu_0da159926thrust24THRUST_300001_SM_1000_NS12placeholders2_8E[1];
.global .align 1 .b8 _ZN34_INTERNAL_ec816e60_4_k_cu_0da159926thrust24THRUST_300001_SM_1000_NS12placeholders2_9E[1];
.global .align 1 .b8 _ZN34_INTERNAL_ec816e60_4_k_cu_0da159926thrust24THRUST_300001_SM_1000_NS12placeholders3_10E[1];

.visible .entry _ZN3cub18CUB_300001_SM_10006detail11EmptyKernelIvEEvv()
{


	ret;

}
	// .globl	_ZN3cub18CUB_300001_SM_10006detail4scan20DeviceScanInitKernelINS0_13ScanTileStateIiLb1EEEEEvT_i
.visible .entry _ZN3cub18CUB_300001_SM_10006detail4scan20DeviceScanInitKernelINS0_13ScanTileStateIiLb1EEEEEvT_i(
	.param .align 8 .b8 _ZN3cub18CUB_300001_SM_10006detail4scan20DeviceScanInitKernelINS0_13ScanTileStateIiLb1EEEEEvT_i_param_0[8],
	.param .u32 _ZN3cub18CUB_300001_SM_10006detail4scan20DeviceScanInitKernelINS0_13ScanTileStateIiLb1EEEEEvT_i_param_1
)
{
	.reg .pred 	%p<5>;
	.reg .b32 	%r<10>;
	.reg .b64 	%rd<7>;

	ld.param.u64 	%rd2, [_ZN3cub18CUB_300001_SM_10006detail4scan20DeviceScanInitKernelINS0_13ScanTileStateIiLb1EEEEEvT_i_param_0];
	ld.param.u32 	%r4, [_ZN3cub18CUB_300001_SM_10006detail4scan20DeviceScanInitKernelINS0_13ScanTileStateIiLb1EEEEEvT_i_param_1];
	cvta.to.global.u64 	%rd1, %rd2;
	mov.u32 	%r1, %ctaid.x;
	mov.u32 	%r5, %ntid.x;
	mov.u32 	%r2, %tid.x;
	mad.lo.s32 	%r3, %r1, %r5, %r2;
	setp.ge.s32 	%p1, %r3, %r4;
	@%p1 bra 	$L__BB1_2;
	mul.wide.s32 	%rd3, %r3, 8;
	add.s64 	%rd4, %rd1, %rd3;
	mov.b32 	%r6, 0;
	mov.b32 	%r7, 99;
	st.global.v2.u32 	[%rd4+256], {%r7, %r6};
$L__BB1_2:
	setp.ne.s32 	%p2, %r1, 0;
	setp.gt.u32 	%p3, %r2, 31;
	or.pred  	%p4, %p2, %p3;
	@%p4 bra 	$L__BB1_4;
	mul.wide.u32 	%rd5, %r2, 8;
	add.s64 	%rd6, %rd1, %rd5;
	mov.b32 	%r9, 0;
	st.global.v2.u32 	[%rd6], {%r9, %r9};
$L__BB1_4:
	ret;

}
	// .globl	_ZN3cub18CUB_300001_SM_10006detail4scan16DeviceScanKernelINS2_10policy_hubIiiij9CustomSumE10Policy1000EPiS8_NS0_13ScanTileStateIiLb1EEES5_NS0_8NullTypeEjiLb0ESB_EEvT0_T1_T2_iT3_T4_T5_
.visible .entry _ZN3cub18CUB_300001_SM_10006detail4scan16DeviceScanKernelINS2_10policy_hubIiiij9CustomSumE10Policy1000EPiS8_NS0_13ScanTileStateIiLb1EEES5_NS0_8NullTypeEjiLb0ESB_EEvT0_T1_T2_iT3_T4_T5_(
	.param .u64 .ptr .align 1 _ZN3cub18CUB_300001_SM_10006detail4scan16DeviceScanKernelINS2_10policy_hubIiiij9CustomSumE10Policy1000EPiS8_NS0_13ScanTileStateIiLb1EEES5_NS0_8NullTypeEjiLb0ESB_EEvT0_T1_T2_iT3_T4_T5__param_0,
	.param .u64 .ptr .align 1 _ZN3cub18CUB_300001_SM_10006detail4scan16DeviceScanKernelINS2_10policy_hubIiiij9CustomSumE10Policy1000EPiS8_NS0_13ScanTileStateIiLb1EEES5_NS0_8NullTypeEjiLb0ESB_EEvT0_T1_T2_iT3_T4_T5__param_1,
	.param .align 8 .b8 _ZN3cub18CUB_300001_SM_10006detail4scan16DeviceScanKernelINS2_10policy_hubIiiij9CustomSumE10Policy1000EPiS8_NS0_13ScanTileStateIiLb1EEES5_NS0_8NullTypeEjiLb0ESB_EEvT0_T1_T2_iT3_T4_T5__param_2[8],
	.param .u32 _ZN3cub18CUB_300001_SM_10006detail4scan16DeviceScanKernelINS2_10policy_hubIiiij9CustomSumE10Policy1000EPiS8_NS0_13ScanTileStateIiLb1EEES5_NS0_8NullTypeEjiLb0ESB_EEvT0_T1_T2_iT3_T4_T5__param_3,
	.param .align 1 .b8 _ZN3cub18CUB_300001_SM_10006detail4scan16DeviceScanKernelINS2_10policy_hubIiiij9CustomSumE10Policy1000EPiS8_NS0_13ScanTileStateIiLb1EEES5_NS0_8NullTypeEjiLb0ESB_EEvT0_T1_T2_iT3_T4_T5__param_4[1],
	.param .align 1 .b8 _ZN3cub18CUB_300001_SM_10006detail4scan16DeviceScanKernelINS2_10policy_hubIiiij9CustomSumE10Policy1000EPiS8_NS0_13ScanTileStateIiLb1EEES5_NS0_8NullTypeEjiLb0ESB_EEvT0_T1_T2_iT3_T4_T5__param_5[1],
	.param .u32 _ZN3cub18CUB_300001_SM_10006detail4scan16DeviceScanKernelINS2_10policy_hubIiiij9CustomSumE10Policy1000EPiS8_NS0_13ScanTileStateIiLb1EEES5_NS0_8NullTypeEjiLb0ESB_EEvT0_T1_T2_iT3_T4_T5__param_6
)
.maxntid 128
{
	.reg .pred 	%p<140>;
	.reg .b32 	%r<742>;
	.reg .b64 	%rd<55>;
	// demoted variable
	.shared .align 16 .b8 _ZZN3cub18CUB_300001_SM_10006detail4scan16DeviceScanKernelINS2_10policy_hubIiiij9CustomSumE10Policy1000EPiS8_NS0_13ScanTileStateIiLb1EEES5_NS0_8NullTypeEjiLb0ESB_EEvT0_T1_T2_iT3_T4_T5_E12temp_storage[7696];
	ld.param.u64 	%rd3, [_ZN3cub18CUB_300001_SM_10006detail4scan16DeviceScanKernelINS2_10policy_hubIiiij9CustomSumE10Policy1000EPiS8_NS0_13ScanTileStateIiLb1EEES5_NS0_8NullTypeEjiLb0ESB_EEvT0_T1_T2_iT3_T4_T5__param_2];
	ld.param.u64 	%rd17, [_ZN3cub18CUB_300001_SM_10006detail4scan16DeviceScanKernelINS2_10policy_hubIiiij9CustomSumE10Policy1000EPiS8_NS0_13ScanTileStateIiLb1EEES5_NS0_8NullTypeEjiLb0ESB_EEvT0_T1_T2_iT3_T4_T5__param_0];
	ld.param.u64 	%rd16, [_ZN3cub18CUB_300001_SM_10006detail4scan16DeviceScanKernelINS2_10policy_hubIiiij9CustomSumE10Policy1000EPiS8_NS0_13ScanTileStateIiLb1EEES5_NS0_8NullTypeEjiLb0ESB_EEvT0_T1_T2_iT3_T4_T5__param_1];
	ld.param.u32 	%r186, [_ZN3cub18CUB_300001_SM_10006detail4scan16DeviceScanKernelINS2_10policy_hubIiiij9CustomSumE10Policy1000EPiS8_NS0_13ScanTileStateIiLb1EEES5_NS0_8NullTypeEjiLb0ESB_EEvT0_T1_T2_iT3_T4_T5__param_3];
	ld.param.u32 	%r187, [_ZN3cub18CUB_300001_SM_10006detail4scan16DeviceScanKernelINS2_10policy_hubIiiij9CustomSumE10Policy1000EPiS8_NS0_13ScanTileStateIiLb1EEES5_NS0_8NullTypeEjiLb0ESB_EEvT0_T1_T2_iT3_T4_T5__param_6];
	cvta.to.global.u64 	%rd1, %rd16;
	cvta.to.global.u64 	%rd2, %rd17;
	mov.u32 	%r188, %ctaid.x;
	add.s32 	%r1, %r186, %r188;
	mul.lo.s32 	%r2, %r1, 1920;
	sub.s32 	%r3, %r187, %r2;
	setp.lt.u32 	%p1, %r3, 1921;
	@%p1 bra 	$L__BB2_35;
	cvt.u64.u32 	%rd36, %r2;
	mov.u32 	%r4, %tid.x;
	and.b32  	%r435, %r4, 31;
	and.b32  	%r436, %r4, 992;
	mul.lo.s32 	%r437, %r436, 15;
	or.b32  	%r438, %r437, %r435;
	cvt.u64.u32 	%rd37, %r438;
	add.s64 	%rd4, %rd37, %rd36;
	shl.b64 	%rd38, %rd4, 2;
	add.s64 	%rd39, %rd2, %rd38;
	ld.global.u32 	%r439, [%rd39];
	ld.global.u32 	%r440, [%rd39+128];
	ld.global.u32 	%r441, [%rd39+256];
	ld.global.u32 	%r442, [%rd39+384];
	ld.global.u32 	%r443, [%rd39+512];
	ld.global.u32 	%r444, [%rd39+640];
	ld.global.u32 	%r445, [%rd39+768];
	ld.global.u32 	%r446, [%rd39+896];
	ld.global.u32 	%r447, [%rd39+1024];
	ld.global.u32 	%r448, [%rd39+1152];
	ld.global.u32 	%r449, [%rd39+1280];
	ld.global.u32 	%r450, [%rd39+1408];
	ld.global.u32 	%r451, [%rd39+1536];
	ld.global.u32 	%r452, [%rd39+1664];
	ld.global.u32 	%r453, [%rd39+1792];
	// begin inline asm
	mov.u32 %r434, %laneid;
	// end inline asm
	shr.u32 	%r6, %r4, 5;
	mad.lo.s32 	%r454, %r6, 480, %r434;
	shl.b32 	%r455, %r454, 2;
	mov.u32 	%r456, _ZZN3cub18CUB_300001_SM_10006detail4scan16DeviceScanKernelINS2_10policy_hubIiiij9CustomSumE10Policy1000EPiS8_NS0_13ScanTileStateIiLb1EEES5_NS0_8NullTypeEjiLb0ESB_EEvT0_T1_T2_iT3_T4_T5_E12temp_storage;
	add.s32 	%r7, %r456, %r455;
	st.shared.u32 	[%r7], %r439;
	st.shared.u32 	[%r7+128], %r440;
	st.shared.u32 	[%r7+256], %r441;
	st.shared.u32 	[%r7+384], %r442;
	st.shared.u32 	[%r7+512], %r443;
	st.shared.u32 	[%r7+640], %r444;
	st.shared.u32 	[%r7+768], %r445;
	st.shared.u32 	[%r7+896], %r446;
	st.shared.u32 	[%r7+1024], %r447;
	st.shared.u32 	[%r7+1152], %r448;
	st.shared.u32 	[%r7+1280], %r449;
	st.shared.u32 	[%r7+1408], %r450;
	st.shared.u32 	[%r7+1536], %r451;
	st.shared.u32 	[%r7+1664], %r452;
	st.shared.u32 	[%r7+1792], %r453;
	bar.warp.sync 	-1;
	mad.lo.s32 	%r8, %r434, 56, %r7;
	ld.shared.u32 	%r9, [%r8];
	ld.shared.u32 	%r10, [%r8+4];
	ld.shared.u32 	%r11, [%r8+8];
	ld.shared.u32 	%r12, [%r8+12];
	ld.shared.u32 	%r13, [%r8+16];
	ld.shared.u32 	%r14, [%r8+20];
	ld.shared.u32 	%r15, [%r8+24];
	ld.shared.u32 	%r16, [%r8+28];
	ld.shared.u32 	%r17, [%r8+32];
	ld.shared.u32 	%r18, [%r8+36];
	ld.shared.u32 	%r19, [%r8+40];
	ld.shared.u32 	%r20, [%r8+44];
	ld.shared.u32 	%r21, [%r8+48];
	ld.shared.u32 	%r22, [%r8+52];
	ld.shared.u32 	%r23, [%r8+56];
	bar.sync 	0;
	setp.ne.s32 	%p87, %r1, 0;
	@%p87 bra 	$L__BB2_6;
	add.s32 	%r645, %r10, %r9;
	add.s32 	%r646, %r11, %r645;
	add.s32 	%r647, %r12, %r646;
	add.s32 	%r648, %r13, %r647;
	add.s32 	%r649, %r14, %r648;
	add.s32 	%r650, %r15, %r649;
	add.s32 	%r651, %r16, %r650;
	add.s32 	%r652, %r17, %r651;
	add.s32 	%r653, %r18, %r652;
	add.s32 	%r654, %r19, %r653;
	add.s32 	%r655, %r20, %r654;
	add.s32 	%r656, %r21, %r655;
	add.s32 	%r657, %r22, %r656;
	add.s32 	%r616, %r23, %r657;
	mov.b32 	%r642, 1;
	mov.b32 	%r643, 0;
	mov.b32 	%r644, -1;
	// begin inline asm
	shfl.sync.up.b32 %r615, %r616, %r642, %r643, %r644;
	// end inline asm
	setp.gt.s32 	%p129, %r434, 0;
	selp.b32 	%r658, %r615, 0, %p129;
	add.s32 	%r621, %r658, %r616;
	mov.b32 	%r622, 2;
	// begin inline asm
	shfl.sync.up.b32 %r620, %r621, %r622, %r643, %r644;
	// end inline asm
	setp.lt.s32 	%p130, %r434, 2;
	selp.b32 	%r659, 0, %r620, %p130;
	add.s32 	%r626, %r659, %r621;
	mov.b32 	%r627, 4;
	// begin inline asm
	shfl.sync.up.b32 %r625, %r626, %r627, %r643, %r644;
	// end inline asm
	setp.lt.s32 	%p131, %r434, 4;
	selp.b32 	%r660, 0, %r625, %p131;
	add.s32 	%r631, %r660, %r626;
	mov.b32 	%r632, 8;
	// begin inline asm
	shfl.sync.up.b32 %r630, %r631, %r632, %r643, %r644;
	// end inline asm
	setp.lt.s32 	%p132, %r434, 8;
	selp.b32 	%r661, 0, %r630, %p132;
	add.s32 	%r636, %r661, %r631;
	mov.b32 	%r637, 16;
	// begin inline asm
	shfl.sync.up.b32 %r635, %r636, %r637, %r643, %r644;
	// end inline asm
	setp.lt.s32 	%p133, %r434, 16;
	selp.b32 	%r662, 0, %r635, %p133;
	add.s32 	%r641, %r662, %r636;
	// begin inline asm
	shfl.sync.up.b32 %r640, %r641, %r642, %r643, %r644;
	// end inline asm
	setp.ne.s32 	%p134, %r434, 31;
	@%p134 bra 	$L__BB2_4;
	shl.b32 	%r663, %r6, 2;
	add.s32 	%r665, %r456, %r663;
	st.shared.u32 	[%r665+16], %r641;
$L__BB2_4:
	bar.sync 	0;
	ld.shared.v4.u32 	{%r666, %r667, %r668, %r669}, [_ZZN3cub18CUB_300001_SM_10006detail4scan16DeviceScanKernelINS2_10policy_hubIiiij9CustomSumE10Policy1000EPiS8_NS0_13ScanTileStateIiLb1EEES5_NS0_8NullTypeEjiLb0ESB_EEvT0_T1_T2_iT3_T4_T5_E12temp_storage+16];
	add.s32 	%r670, %r667, %r666;
	setp.eq.s32 	%p135, %r6, 2;
	selp.b32 	%r671, %r670, %r666, %p135;
	add.s32 	%r672, %r670, %r668;
	setp.eq.s32 	%p136, %r6, 3;
	selp.b32 	%r673, %r672, %r671, %p136;
	add.s32 	%r26, %r672, %r669;
	setp.lt.u32 	%p137, %r4, 32;
	setp.eq.s32 	%p138, %r434, 0;
	selp.b32 	%r674, 0, %r640, %p138;
	add.s32 	%r675, %r673, %r674;
	selp.b32 	%r717, %r640, %r675, %p137;
	setp.ne.s32 	%p139, %r4, 0;
	@%p139 bra 	$L__BB2_34;
	add.s64 	%rd51, %rd3, 256;
	mov.b32 	%r676, 101;
	// begin inline asm
	st.relaxed.gpu.v2.u32 [%rd51], {%r676, %r26};
	// end inline asm
	mov.b32 	%r717, 0;
	bra.uni 	$L__BB2_34;
$L__BB2_6:
	add.s32 	%r487, %r10, %r9;
	add.s32 	%r488, %r11, %r487;
	add.s32 	%r489, %r12, %r488;
	add.s32 	%r490, %r13, %r489;
	add.s32 	%r491, %r14, %r490;
	add.s32 	%r492, %r15, %r491;
	add.s32 	%r493, %r16, %r492;
	add.s32 	%r494, %r17, %r493;
	add.s32 	%r495, %r18, %r494;
	add.s32 	%r496, %r19, %r495;
	add.s32 	%r497, %r20, %r496;
	add.s32 	%r498, %r21, %r497;
	add.s32 	%r499, %r22, %r498;
	add.s32 	%r458, %r23, %r499;
	mov.b32 	%r484, 1;
	mov.b32 	%r485, 0;
	mov.b32 	%r486, -1;
	// begin inline asm
	shfl.sync.up.b32 %r457, %r458, %r484, %r485, %r486;
	// end inline asm
	setp.gt.s32 	%p88, %r434, 0;
	selp.b32 	%r500, %r457, 0, %p88;
	add.s32 	%r463, %r500, %r458;
	mov.b32 	%r464, 2;
	// begin inline asm
	shfl.sync.up.b32 %r462, %r463, %r464, %r485, %r486;
	// end inline asm
	setp.lt.s32 	%p89, %r434, 2;
	selp.b32 	%r501, 0, %r462, %p89;
	add.s32 	%r468, %r501, %r463;
	mov.b32 	%r469, 4;
	// begin inline asm
	shfl.sync.up.b32 %r467, %r468, %r469, %r485, %r486;
	// end inline asm
	setp.lt.s32 	%p90, %r434, 4;
	selp.b32 	%r502, 0, %r467, %p90;
	add.s32 	%r473, %r502, %r468;
	mov.b32 	%r474, 8;
	// begin inline asm
	shfl.sync.up.b32 %r472, %r473, %r474, %r485, %r486;
	// end inline asm
	setp.lt.s32 	%p91, %r434, 8;
	selp.b32 	%r503, 0, %r472, %p91;
	add.s32 	%r478, %r503, %r473;
	mov.b32 	%r479, 16;
	// begin inline asm
	shfl.sync.up.b32 %r477, %r478, %r479, %r485, %r486;
	// end inline asm
	setp.lt.s32 	%p92, %r434, 16;
	selp.b32 	%r504, 0, %r477, %p92;
	add.s32 	%r483, %r504, %r478;
	// begin inline asm
	shfl.sync.up.b32 %r482, %r483, %r484, %r485, %r486;
	// end inline asm
	setp.ne.s32 	%p93, %r434, 31;
	@%p93 bra 	$L__BB2_8;
	shl.b32 	%r505, %r6, 2;
	add.s32 	%r507, %r456, %r505;
	st.shared.u32 	[%r507+16], %r483;
$L__BB2_8:
	bar.sync 	0;
	ld.shared.v4.u32 	{%r508, %r509, %r510, %r511}, [_ZZN3cub18CUB_300001_SM_10006detail4scan16DeviceScanKernelINS2_10policy_hubIiiij9CustomSumE10Policy1000EPiS8_NS0_13ScanTileStateIiLb1EEES5_NS0_8NullTypeEjiLb0ESB_EEvT0_T1_T2_iT3_T4_T5_E12temp_storage+16];
	add.s32 	%r512, %r509, %r508;
	setp.eq.s32 	%p94, %r6, 2;
	selp.b32 	%r513, %r512, %r508, %p94;
	add.s32 	%r514, %r512, %r510;
	setp.eq.s32 	%p95, %r6, 3;
	selp.b32 	%r515, %r514, %r513, %p95;
	add.s32 	%r30, %r514, %r511;
	setp.gt.u32 	%p96, %r4, 31;
	setp.lt.u32 	%p97, %r4, 32;
	setp.eq.s32 	%p98, %r434, 0;
	selp.b32 	%r516, 0, %r482, %p98;
	add.s32 	%r716, %r515, %r516;
	selp.b32 	%r32, %r482, %r716, %p97;
	@%p96 bra 	$L__BB2_33;
	setp.ne.s32 	%p99, %r4, 0;
	mul.wide.s32 	%rd40, %r1, 8;
	add.s64 	%rd5, %rd3, %rd40;
	@%p99 bra 	$L__BB2_11;
	st.shared.u32 	[_ZZN3cub18CUB_300001_SM_10006detail4scan16DeviceScanKernelINS2_10policy_hubIiiij9CustomSumE10Policy1000EPiS8_NS0_13ScanTileStateIiLb1EEES5_NS0_8NullTypeEjiLb0ESB_EEvT0_T1_T2_iT3_T4_T5_E12temp_storage+12], %r30;
	add.s64 	%rd41, %rd5, 256;
	mov.b32 	%r517, 100;
	// begin inline asm
	st.relaxed.gpu.v2.u32 [%rd41], {%r517, %r30};
	// end inline asm
$L__BB2_11:
	not.b32 	%r519, %r4;
	add.s32 	%r713, %r1, %r519;
	mov.u32 	%r34, %nctaid.x;
	setp.gt.u32 	%p100, %r34, 499;
	@%p100 bra 	$L__BB2_13;
	membar.cta;
	bra.uni 	$L__BB2_14;
$L__BB2_13:
	mov.b32 	%r520, 450;
	// begin inline asm
	nanosleep.u32 %r520;
	// end inline asm
$L__BB2_14:
	mul.wide.s32 	%rd43, %r713, 8;
	add.s64 	%rd44, %rd3, %rd43;
	add.s64 	%rd42, %rd44, 256;
	// begin inline asm
	ld.relaxed.gpu.v2.u32 {%r714, %r710}, [%rd42];
	// end inline asm
$L__BB2_15:
	setp.eq.s32 	%p101, %r714, 99;
	mov.b32 	%r523, -1;
	vote.sync.any.pred 	%p102, %p101, %r523;
	not.pred 	%p103, %p102;
	@%p103 bra 	$L__BB2_20;
	setp.gt.u32 	%p128, %r34, 499;
	@%p128 bra 	$L__BB2_18;
	membar.cta;
	bra.uni 	$L__BB2_19;
$L__BB2_18:
	mov.b32 	%r612, 350;
	// begin inline asm
	nanosleep.u32 %r612;
	// end inline asm
$L__BB2_19:
	// begin inline asm
	ld.relaxed.gpu.v2.u32 {%r714, %r710}, [%rd42];
	// end inline asm
	bra.uni 	$L__BB2_15;
$L__BB2_20:
	setp.eq.s32 	%p104, %r714, 101;
	mov.b32 	%r550, -1;
	vote.sync.ballot.b32 	%r551, %p104, %r550;
	// begin inline asm
	mov.u32 %r525, %lanemask_ge;
	// end inline asm
	and.b32  	%r552, %r551, %r525;
	or.b32  	%r553, %r552, -2147483648;
	add.s32 	%r554, %r553, -1;
	not.b32 	%r555, %r553;
	and.b32  	%r556, %r555, %r554;
	popc.b32 	%r529, %r556;
	mov.b32 	%r528, 1;
	// begin inline asm
	shfl.sync.down.b32 %r526, %r710, %r528, %r529, %r550;
	// end inline asm
	setp.lt.s32 	%p106, %r434, %r529;
	selp.b32 	%r557, %r526, 0, %p106;
	add.s32 	%r532, %r557, %r710;
	mov.b32 	%r533, 2;
	// begin inline asm
	shfl.sync.down.b32 %r531, %r532, %r533, %r529, %r550;
	// end inline asm
	add.s32 	%r44, %r434, 2;
	setp.gt.s32 	%p107, %r44, %r529;
	selp.b32 	%r558, 0, %r531, %p107;
	add.s32 	%r537, %r532, %r558;
	mov.b32 	%r538, 4;
	// begin inline asm
	shfl.sync.down.b32 %r536, %r537, %r538, %r529, %r550;
	// end inline asm
	add.s32 	%r45, %r434, 4;
	setp.gt.s32 	%p108, %r45, %r529;
	selp.b32 	%r559, 0, %r536, %p108;
	add.s32 	%r542, %r537, %r559;
	mov.b32 	%r543, 8;
	// begin inline asm
	shfl.sync.down.b32 %r541, %r542, %r543, %r529, %r550;
	// end inline asm
	add.s32 	%r46, %r434, 8;
	setp.gt.s32 	%p109, %r46, %r529;
	selp.b32 	%r560, 0, %r541, %p109;
	add.s32 	%r547, %r542, %r560;
	mov.b32 	%r548, 16;
	// begin inline asm
	shfl.sync.down.b32 %r546, %r547, %r548, %r529, %r550;
	// end inline asm
	add.s32 	%r47, %r434, 16;
	setp.gt.s32 	%p110, %r47, %r529;
	selp.b32 	%r561, 0, %r546, %p110;
	add.s32 	%r712, %r547, %r561;
	add.s64 	%rd7, %rd3, 256;
$L__BB2_21:
	setp.ne.s32 	%p111, %r714, 101;
	mov.b32 	%r562, -1;
	vote.sync.all.pred 	%p112, %p111, %r562;
	not.pred 	%p113, %p112;
	@%p113 bra 	$L__BB2_29;
	mul.wide.s32 	%rd47, %r713, 8;
	add.s64 	%rd48, %rd7, %rd47;
	add.s64 	%rd46, %rd48, -256;
	// begin inline asm
	ld.relaxed.gpu.v2.u32 {%r714, %r715}, [%rd46];
	// end inline asm
$L__BB2_23:
	setp.eq.s32 	%p117, %r714, 99;
	mov.b32 	%r570, -1;
	vote.sync.any.pred 	%p118, %p117, %r570;
	not.pred 	%p119, %p118;
	@%p119 bra 	$L__BB2_28;
	setp.gt.u32 	%p127, %r34, 499;
	@%p127 bra 	$L__BB2_26;
	membar.cta;
	bra.uni 	$L__BB2_27;
$L__BB2_26:
	mov.b32 	%r609, 350;
	// begin inline asm
	nanosleep.u32 %r609;
	// end inline asm
$L__BB2_27:
	// begin inline asm
	ld.relaxed.gpu.v2.u32 {%r714, %r715}, [%rd46];
	// end inline asm
	bra.uni 	$L__BB2_23;
$L__BB2_28:
	setp.eq.s32 	%p120, %r714, 101;
	mov.b32 	%r596, -1;
	vote.sync.ballot.b32 	%r597, %p120, %r596;
	and.b32  	%r598, %r597, %r525;
	or.b32  	%r599, %r598, -2147483648;
	add.s32 	%r600, %r599, -1;
	not.b32 	%r601, %r599;
	and.b32  	%r602, %r601, %r600;
	popc.b32 	%r575, %r602;
	mov.b32 	%r574, 1;
	// begin inline asm
	shfl.sync.down.b32 %r572, %r715, %r574, %r575, %r596;
	// end inline asm
	setp.lt.s32 	%p122, %r434, %r575;
	selp.b32 	%r603, %r572, 0, %p122;
	add.s32 	%r578, %r603, %r715;
	mov.b32 	%r579, 2;
	// begin inline asm
	shfl.sync.down.b32 %r577, %r578, %r579, %r575, %r596;
	// end inline asm
	setp.gt.s32 	%p123, %r44, %r575;
	selp.b32 	%r604, 0, %r577, %p123;
	add.s32 	%r583, %r578, %r604;
	mov.b32 	%r584, 4;
	// begin inline asm
	shfl.sync.down.b32 %r582, %r583, %r584, %r575, %r596;
	// end inline asm
	setp.gt.s32 	%p124, %r45, %r575;
	selp.b32 	%r605, 0, %r582, %p124;
	add.s32 	%r588, %r583, %r605;
	mov.b32 	%r589, 8;
	// begin inline asm
	shfl.sync.down.b32 %r587, %r588, %r589, %r575, %r596;
	// end inline asm
	setp.gt.s32 	%p125, %r46, %r575;
	selp.b32 	%r606, 0, %r587, %p125;
	add.s32 	%r593, %r588, %r606;
	mov.b32 	%r594, 16;
	// begin inline asm
	shfl.sync.down.b32 %r592, %r593, %r594, %r575, %r596;
	// end inline asm
	setp.gt.s32 	%p126, %r47, %r575;
	selp.b32 	%r607, 0, %r592, %p126;
	add.s32 	%r608, %r607, %r712;
	add.s32 	%r712, %r608, %r593;
	add.s32 	%r713, %r713, -32;
	bra.uni 	$L__BB2_21;
$L__BB2_29:
	setp.ne.s32 	%p114, %r4, 0;
	@%p114 bra 	$L__BB2_31;
	add.s32 	%r565, %r712, %r30;
	add.s64 	%rd45, %rd5, 256;
	mov.b32 	%r564, 101;
	// begin inline asm
	st.relaxed.gpu.v2.u32 [%rd45], {%r564, %r565};
	// end inline asm
	st.shared.u32 	[_ZZN3cub18CUB_300001_SM_10006detail4scan16DeviceScanKernelINS2_10policy_hubIiiij9CustomSumE10Policy1000EPiS8_NS0_13ScanTileStateIiLb1EEES5_NS0_8NullTypeEjiLb0ESB_EEvT0_T1_T2_iT3_T4_T5_E12temp_storage+4], %r712;
	st.shared.u32 	[_ZZN3cub18CUB_300001_SM_10006detail4scan16DeviceScanKernelINS2_10policy_hubIiiij9CustomSumE10Policy1000EPiS8_NS0_13ScanTileStateIiLb1EEES5_NS0_8NullTypeEjiLb0ESB_EEvT0_T1_T2_iT3_T4_T5_E12temp_storage+8], %r565;
$L__BB2_31:
	setp.ne.s32 	%p115, %r434, 0;
	mov.u32 	%r716, %r32;
	@%p115 bra 	$L__BB2_33;
	st.shared.u32 	[_ZZN3cub18CUB_300001_SM_10006detail4scan16DeviceScanKernelINS2_10policy_hubIiiij9CustomSumE10Policy1000EPiS8_NS0_13ScanTileStateIiLb1EEES5_NS0_8NullTypeEjiLb0ESB_EEvT0_T1_T2_iT3_T4_T5_E12temp_storage+36], %r712;
	mov.u32 	%r716, %r712;
$L__BB2_33:
	bar.sync 	0;
	setp.eq.s32 	%p116, %r4, 0;
	ld.shared.u32 	%r566, [_ZZN3cub18CUB_300001_SM_10006detail4scan16DeviceScanKernelINS2_10policy_hubIiiij9CustomSumE10Policy1000EPiS8_NS0_13ScanTileStateIiLb1EEES5_NS0_8NullTypeEjiLb0ESB_EEvT0_T1_T2_iT3_T4_T5_E12temp_storage+36];
	selp.b32 	%r567, 0, %r566, %p116;
	add.s32 	%r717, %r567, %r716;
$L__BB2_34:
	add.s32 	%r679, %r717, %r9;
	add.s32 	%r680, %r10, %r679;
	add.s32 	%r681, %r11, %r680;
	add.s32 	%r682, %r12, %r681;
	add.s32 	%r683, %r13, %r682;
	add.s32 	%r684, %r14, %r683;
	add.s32 	%r685, %r15, %r684;
	add.s32 	%r686, %r16, %r685;
	add.s32 	%r687, %r17, %r686;
	add.s32 	%r688, %r18, %r687;
	add.s32 	%r689, %r19, %r688;
	add.s32 	%r690, %r20, %r689;
	add.s32 	%r691, %r21, %r690;
	add.s32 	%r692, %r22, %r691;
	add.s32 	%r693, %r23, %r692;
	bar.sync 	0;
	st.shared.u32 	[%r8], %r679;
	st.shared.u32 	[%r8+4], %r680;
	st.shared.u32 	[%r8+8], %r681;
	st.shared.u32 	[%r8+12], %r682;
	st.shared.u32 	[%r8+16], %r683;
	st.shared.u32 	[%r8+20], %r684;
	st.shared.u32 	[%r8+24], %r685;
	st.shared.u32 	[%r8+28], %r686;
	st.shared.u32 	[%r8+32], %r687;
	st.shared.u32 	[%r8+36], %r688;
	st.shared.u32 	[%r8+40], %r689;
	st.shared.u32 	[%r8+44], %r690;
	st.shared.u32 	[%r8+48], %r691;
	st.shared.u32 	[%r8+52], %r692;
	st.shared.u32 	[%r8+56], %r693;
	bar.warp.sync 	-1;
	ld.shared.u32 	%r694, [%r7];
	ld.shared.u32 	%r695, [%r7+128];
	ld.shared.u32 	%r696, [%r7+256];
	ld.shared.u32 	%r697, [%r7+384];
	ld.shared.u32 	%r698, [%r7+512];
	ld.shared.u32 	%r699, [%r7+640];
	ld.shared.u32 	%r700, [%r7+768];
	ld.shared.u32 	%r701, [%r7+896];
	ld.shared.u32 	%r702, [%r7+1024];
	ld.shared.u32 	%r703, [%r7+1152];
	ld.shared.u32 	%r704, [%r7+1280];
	ld.shared.u32 	%r705, [%r7+1408];
	ld.shared.u32 	%r706, [%r7+1536];
	ld.shared.u32 	%r707, [%r7+1664];
	ld.shared.u32 	%r708, [%r7+1792];
	add.s64 	%rd53, %rd1, %rd38;
	st.global.u32 	[%rd53], %r694;
	st.global.u32 	[%rd53+128], %r695;
	st.global.u32 	[%rd53+256], %r696;
	st.global.u32 	[%rd53+384], %r697;
	st.global.u32 	[%rd53+512], %r698;
	st.global.u32 	[%rd53+640], %r699;
	st.global.u32 	[%rd53+768], %r700;
	st.global.u32 	[%rd53+896], %r701;
	st.global.u32 	[%rd53+1024], %r702;
	st.global.u32 	[%rd53+1152], %r703;
	st.global.u32 	[%rd53+1280], %r704;
	st.global.u32 	[%rd53+1408], %r705;
	st.global.u32 	[%rd53+1536], %r706;
	st.global.u32 	[%rd53+1664], %r707;
	st.global.u32 	[%rd53+1792], %r708;
	bra.uni 	$L__BB2_130;
$L__BB2_35:
	setp.eq.s32 	%p2, %r3, 0;
	@%p2 bra 	$L__BB2_130;
	cvt.u64.u32 	%rd9, %r2;
	mul.wide.u32 	%rd18, %r2, 4;
	add.s64 	%rd19, %rd2, %rd18;
	mov.u32 	%r65, %tid.x;
	ld.global.u32 	%r732, [%rd19];
	and.b32  	%r189, %r65, 31;
	and.b32  	%r190, %r65, 992;
	mul.lo.s32 	%r191, %r190, 15;
	or.b32  	%r67, %r191, %r189;
	setp.ge.u32 	%p3, %r67, %r3;
	shl.b32 	%r192, %r67, 2;
	cvt.u64.u32 	%rd20, %r192;
	add.s64 	%rd10, %rd19, %rd20;
	mov.u32 	%r718, %r732;
	@%p3 bra 	$L__BB2_38;
	ld.global.u32 	%r718, [%rd10];
$L__BB2_38:
	add.s32 	%r70, %r67, 32;
	setp.ge.u32 	%p4, %r70, %r3;
	mov.u32 	%r719, %r732;
	@%p4 bra 	$L__BB2_40;
	ld.global.u32 	%r719, [%rd10+128];
$L__BB2_40:
	add.s32 	%r73, %r67, 64;
	setp.ge.u32 	%p5, %r73, %r3;
	mov.u32 	%r720, %r732;
	@%p5 bra 	$L__BB2_42;
	ld.global.u32 	%r720, [%rd10+256];
$L__BB2_42:
	add.s32 	%r76, %r67, 96;
	setp.ge.u32 	%p6, %r76, %r3;
	mov.u32 	%r721, %r732;
	@%p6 bra 	$L__BB2_44;
	ld.global.u32 	%r721, [%rd10+384];
$L__BB2_44:
	add.s32 	%r79, %r67, 128;
	setp.ge.u32 	%p7, %r79, %r3;
	mov.u32 	%r722, %r732;
	@%p7 bra 	$L__BB2_46;
	ld.global.u32 	%r722, [%rd10+512];
$L__BB2_46:
	add.s32 	%r82, %r67, 160;
	setp.ge.u32 	%p8, %r82, %r3;
	mov.u32 	%r723, %r732;
	@%p8 bra 	$L__BB2_48;
	ld.global.u32 	%r723, [%rd10+640];
$L__BB2_48:
	add.s32 	%r85, %r67, 192;
	setp.ge.u32 	%p9, %r85, %r3;
	mov.u32 	%r724, %r732;
	@%p9 bra 	$L__BB2_50;
	ld.global.u32 	%r724, [%rd10+768];
$L__BB2_50:
	add.s32 	%r88, %r67, 224;
	setp.ge.u32 	%p10, %r88, %r3;
	mov.u32 	%r725, %r732;
	@%p10 bra 	$L__BB2_52;
	ld.global.u32 	%r725, [%rd10+896];
$L__BB2_52:
	add.s32 	%r91, %r67, 256;
	setp.ge.u32 	%p11, %r91, %r3;
	mov.u32 	%r726, %r732;
	@%p11 bra 	$L__BB2_54;
	ld.global.u32 	%r726, [%rd10+1024];
$L__BB2_54:
	add.s32 	%r94, %r67, 288;
	setp.ge.u32 	%p12, %r94, %r3;
	mov.u32 	%r727, %r732;
	@%p12 bra 	$L__BB2_56;
	ld.global.u32 	%r727, [%rd10+1152];
$L__BB2_56:
	add.s32 	%r97, %r67, 320;
	setp.ge.u32 	%p13, %r97, %r3;
	mov.u32 	%r728, %r732;
	@%p13 bra 	$L__BB2_58;
	ld.global.u32 	%r728, [%rd10+1280];
$L__BB2_58:
	add.s32 	%r100, %r67, 352;
	setp.ge.u32 	%p14, %r100, %r3;
	mov.u32 	%r729, %r732;
	@%p14 bra 	$L__BB2_60;
	ld.global.u32 	%r729, [%rd10+1408];
$L__BB2_60:
	add.s32 	%r103, %r67, 384;
	setp.ge.u32 	%p15, %r103, %r3;
	mov.u32 	%r730, %r732;
	@%p15 bra 	$L__BB2_62;
	ld.global.u32 	%r730, [%rd10+1536];
$L__BB2_62:
	add.s32 	%r106, %r67, 416;
	setp.ge.u32 	%p16, %r106, %r3;
	mov.u32 	%r731, %r732;
	@%p16 bra 	$L__BB2_64;
	ld.global.u32 	%r731, [%rd10+1664];
$L__BB2_64:
	add.s32 	%r109, %r67, 448;
	setp.ge.u32 	%p17, %r109, %r3;
	@%p17 bra 	$L__BB2_66;
	ld.global.u32 	%r732, [%rd10+1792];
$L__BB2_66:
	// begin inline asm
	mov.u32 %r193, %laneid;
	// end inline asm
	shr.u32 	%r113, %r65, 5;
	mad.lo.s32 	%r194, %r113, 480, %r193;
	shl.b32 	%r195, %r194, 2;
	mov.u32 	%r196, _ZZN3cub18CUB_300001_SM_10006detail4scan16DeviceScanKernelINS2_10policy_hubIiiij9CustomSumE10Policy1000EPiS8_NS0_13ScanTileStateIiLb1EEES5_NS0_8NullTypeEjiLb0ESB_EEvT0_T1_T2_iT3_T4_T5_E12temp_storage;
	add.s32 	%r114, %r196, %r195;
	st.shared.u32 	[%r114], %r718;
	st.shared.u32 	[%r114+128], %r719;
	st.shared.u32 	[%r114+256], %r720;
	st.shared.u32 	[%r114+384], %r721;
	st.shared.u32 	[%r114+512], %r722;
	st.shared.u32 	[%r114+640], %r723;
	st.shared.u32 	[%r114+768], %r724;
	st.shared.u32 	[%r114+896], %r725;
	st.shared.u32 	[%r114+1024], %r726;
	st.shared.u32 	[%r114+1152], %r727;
	st.shared.u32 	[%r114+1280], %r728;
	st.shared.u32 	[%r114+1408], %r729;
	st.shared.u32 	[%r114+1536], %r730;
	st.shared.u32 	[%r114+1664], %r731;
	st.shared.u32 	[%r114+1792], %r732;
	bar.warp.sync 	-1;
	mad.lo.s32 	%r115, %r193, 56, %r114;
	ld.shared.u32 	%r116, [%r115];
	ld.shared.u32 	%r117, [%r115+4];
	ld.shared.u32 	%r118, [%r115+8];
	ld.shared.u32 	%r119, [%r115+12];
	ld.shared.u32 	%r120, [%r115+16];
	ld.shared.u32 	%r121, [%r115+20];
	ld.shared.u32 	%r122, [%r115+24];
	ld.shared.u32 	%r123, [%r115+28];
	ld.shared.u32 	%r124, [%r115+32];
	ld.shared.u32 	%r125, [%r115+36];
	ld.shared.u32 	%r126, [%r115+40];
	ld.shared.u32 	%r127, [%r115+44];
	ld.shared.u32 	%r128, [%r115+48];
	ld.shared.u32 	%r129, [%r115+52];
	ld.shared.u32 	%r130, [%r115+56];
	bar.sync 	0;
	setp.ne.s32 	%p18, %r1, 0;
	@%p18 bra 	$L__BB2_70;
	add.s32 	%r387, %r117, %r116;
	add.s32 	%r388, %r118, %r387;
	add.s32 	%r389, %r119, %r388;
	add.s32 	%r390, %r120, %r389;
	add.s32 	%r391, %r121, %r390;
	add.s32 	%r392, %r122, %r391;
	add.s32 	%r393, %r123, %r392;
	add.s32 	%r394, %r124, %r393;
	add.s32 	%r395, %r125, %r394;
	add.s32 	%r396, %r126, %r395;
	add.s32 	%r397, %r127, %r396;
	add.s32 	%r398, %r128, %r397;
	add.s32 	%r399, %r129, %r398;
	add.s32 	%r358, %r130, %r399;
	mov.b32 	%r384, 1;
	mov.b32 	%r385, 0;
	mov.b32 	%r386, -1;
	// begin inline asm
	shfl.sync.up.b32 %r357, %r358, %r384, %r385, %r386;
	// end inline asm
	setp.gt.s32 	%p60, %r193, 0;
	selp.b32 	%r400, %r357, 0, %p60;
	add.s32 	%r363, %r400, %r358;
	mov.b32 	%r364, 2;
	// begin inline asm
	shfl.sync.up.b32 %r362, %r363, %r364, %r385, %r386;
	// end inline asm
	setp.lt.s32 	%p61, %r193, 2;
	selp.b32 	%r401, 0, %r362, %p61;
	add.s32 	%r368, %r401, %r363;
	mov.b32 	%r369, 4;
	// begin inline asm
	shfl.sync.up.b32 %r367, %r368, %r369, %r385, %r386;
	// end inline asm
	setp.lt.s32 	%p62, %r193, 4;
	selp.b32 	%r402, 0, %r367, %p62;
	add.s32 	%r373, %r402, %r368;
	mov.b32 	%r374, 8;
	// begin inline asm
	shfl.sync.up.b32 %r372, %r373, %r374, %r385, %r386;
	// end inline asm
	setp.lt.s32 	%p63, %r193, 8;
	selp.b32 	%r403, 0, %r372, %p63;
	add.s32 	%r378, %r403, %r373;
	mov.b32 	%r379, 16;
	// begin inline asm
	shfl.sync.up.b32 %r377, %r378, %r379, %r385, %r386;
	// end inline asm
	setp.lt.s32 	%p64, %r193, 16;
	selp.b32 	%r404, 0, %r377, %p64;
	add.s32 	%r383, %r404, %r378;
	// begin inline asm
	shfl.sync.up.b32 %r382, %r383, %r384, %r385, %r386;
	// end inline asm
	setp.ne.s32 	%p65, %r193, 31;
	@%p65 bra 	$L__BB2_69;
	shl.b32 	%r405, %r113, 2;
	add.s32 	%r407, %r196, %r405;
	st.shared.u32 	[%r407+16], %r383;
$L__BB2_69:
	bar.sync 	0;
	.pragma "used_bytes_mask 4095";
	ld.shared.v4.u32 	{%r408, %r409, %r410, %r411}, [_ZZN3cub18CUB_300001_SM_10006detail4scan16DeviceScanKernelINS2_10policy_hubIiiij9CustomSumE10Policy1000EPiS8_NS0_13ScanTileStateIiLb1EEES5_NS0_8NullTypeEjiLb0ESB_EEvT0_T1_T2_iT3_T4_T5_E12temp_storage+16];
	add.s32 	%r412, %r409, %r408;
	setp.eq.s32 	%p66, %r113, 2;
	selp.b32 	%r413, %r412, %r408, %p66;
	add.s32 	%r414, %r412, %r410;
	setp.eq.s32 	%p67, %r113, 3;
	selp.b32 	%r415, %r414, %r413, %p67;
	setp.lt.u32 	%p68, %r65, 32;
	setp.eq.s32 	%p69, %r193, 0;
	selp.b32 	%r416, 0, %r382, %p69;
	add.s32 	%r417, %r415, %r416;
	selp.b32 	%r418, %r382, %r417, %p68;
	setp.eq.s32 	%p70, %r65, 0;
	selp.b32 	%r741, 0, %r418, %p70;
	bra.uni 	$L__BB2_98;
$L__BB2_70:
	add.s32 	%r227, %r117, %r116;
	add.s32 	%r228, %r118, %r227;
	add.s32 	%r229, %r119, %r228;
	add.s32 	%r230, %r120, %r229;
	add.s32 	%r231, %r121, %r230;
	add.s32 	%r232, %r122, %r231;
	add.s32 	%r233, %r123, %r232;
	add.s32 	%r234, %r124, %r233;
	add.s32 	%r235, %r125, %r234;
	add.s32 	%r236, %r126, %r235;
	add.s32 	%r237, %r127, %r236;
	add.s32 	%r238, %r128, %r237;
	add.s32 	%r239, %r129, %r238;
	add.s32 	%r198, %r130, %r239;
	mov.b32 	%r224, 1;
	mov.b32 	%r225, 0;
	mov.b32 	%r226, -1;
	// begin inline asm
	shfl.sync.up.b32 %r197, %r198, %r224, %r225, %r226;
	// end inline asm
	setp.gt.s32 	%p19, %r193, 0;
	selp.b32 	%r240, %r197, 0, %p19;
	add.s32 	%r203, %r240, %r198;
	mov.b32 	%r204, 2;
	// begin inline asm
	shfl.sync.up.b32 %r202, %r203, %r204, %r225, %r226;
	// end inline asm
	setp.lt.s32 	%p20, %r193, 2;
	selp.b32 	%r241, 0, %r202, %p20;
	add.s32 	%r208, %r241, %r203;
	mov.b32 	%r209, 4;
	// begin inline asm
	shfl.sync.up.b32 %r207, %r208, %r209, %r225, %r226;
	// end inline asm
	setp.lt.s32 	%p21, %r193, 4;
	selp.b32 	%r242, 0, %r207, %p21;
	add.s32 	%r213, %r242, %r208;
	mov.b32 	%r214, 8;
	// begin inline asm
	shfl.sync.up.b32 %r212, %r213, %r214, %r225, %r226;
	// end inline asm
	setp.lt.s32 	%p22, %r193, 8;
	selp.b32 	%r243, 0, %r212, %p22;
	add.s32 	%r218, %r243, %r213;
	mov.b32 	%r219, 16;
	// begin inline asm
	shfl.sync.up.b32 %r217, %r218, %r219, %r225, %r226;
	// end inline asm
	setp.lt.s32 	%p23, %r193, 16;
	selp.b32 	%r244, 0, %r217, %p23;
	add.s32 	%r223, %r244, %r218;
	// begin inline asm
	shfl.sync.up.b32 %r222, %r223, %r224, %r225, %r226;
	// end inline asm
	setp.ne.s32 	%p24, %r193, 31;
	@%p24 bra 	$L__BB2_72;
	shl.b32 	%r245, %r113, 2;
	add.s32 	%r247, %r196, %r245;
	st.shared.u32 	[%r247+16], %r223;
$L__BB2_72:
	bar.sync 	0;
	ld.shared.v4.u32 	{%r248, %r249, %r250, %r251}, [_ZZN3cub18CUB_300001_SM_10006detail4scan16DeviceScanKernelINS2_10policy_hubIiiij9CustomSumE10Policy1000EPiS8_NS0_13ScanTileStateIiLb1EEES5_NS0_8NullTypeEjiLb0ESB_EEvT0_T1_T2_iT3_T4_T5_E12temp_storage+16];
	add.s32 	%r252, %r249, %r248;
	setp.eq.s32 	%p25, %r113, 2;
	selp.b32 	%r253, %r252, %r248, %p25;
	add.s32 	%r254, %r252, %r250;
	setp.eq.s32 	%p26, %r113, 3;
	selp.b32 	%r255, %r254, %r253, %p26;
	add.s32 	%r136, %r254, %r251;
	setp.gt.u32 	%p27, %r65, 31;
	setp.lt.u32 	%p28, %r65, 32;
	setp.eq.s32 	%p29, %r193, 0;
	selp.b32 	%r256, 0, %r222, %p29;
	add.s32 	%r740, %r255, %r256;
	selp.b32 	%r138, %r222, %r740, %p28;
	@%p27 bra 	$L__BB2_97;
	setp.ne.s32 	%p30, %r65, 0;
	mul.wide.s32 	%rd21, %r1, 8;
	add.s64 	%rd11, %rd3, %rd21;
	@%p30 bra 	$L__BB2_75;
	st.shared.u32 	[_ZZN3cub18CUB_300001_SM_10006detail4scan16DeviceScanKernelINS2_10policy_hubIiiij9CustomSumE10Policy1000EPiS8_NS0_13ScanTileStateIiLb1EEES5_NS0_8NullTypeEjiLb0ESB_EEvT0_T1_T2_iT3_T4_T5_E12temp_storage+12], %r136;
	add.s64 	%rd22, %rd11, 256;
	mov.b32 	%r257, 100;
	// begin inline asm
	st.relaxed.gpu.v2.u32 [%rd22], {%r257, %r136};
	// end inline asm
$L__BB2_75:
	not.b32 	%r259, %r65;
	add.s32 	%r737, %r1, %r259;
	mov.u32 	%r140, %nctaid.x;
	setp.gt.u32 	%p31, %r140, 499;
	@%p31 bra 	$L__BB2_77;
	membar.cta;
	bra.uni 	$L__BB2_78;
$L__BB2_77:
	mov.b32 	%r260, 450;
	// begin inline asm
	nanosleep.u32 %r260;
	// end inline asm
$L__BB2_78:
	mul.wide.s32 	%rd24, %r737, 8;
	add.s64 	%rd25, %rd3, %rd24;
	add.s64 	%rd23, %rd25, 256;
	// begin inline asm
	ld.relaxed.gpu.v2.u32 {%r738, %r734}, [%rd23];
	// end inline asm
$L__BB2_79:
	setp.eq.s32 	%p32, %r738, 99;
	mov.b32 	%r263, -1;
	vote.sync.any.pred 	%p33, %p32, %r263;
	not.pred 	%p34, %p33;
	@%p34 bra 	$L__BB2_84;
	@%p31 bra 	$L__BB2_82;
	membar.cta;
	bra.uni 	$L__BB2_83;
$L__BB2_82:
	mov.b32 	%r354, 350;
	// begin inline asm
	nanosleep.u32 %r354;
	// end inline asm
$L__BB2_83:
	// begin inline asm
	ld.relaxed.gpu.v2.u32 {%r738, %r734}, [%rd23];
	// end inline asm
	bra.uni 	$L__BB2_79;
$L__BB2_84:
	setp.eq.s32 	%p35, %r738, 101;
	mov.b32 	%r290, -1;
	vote.sync.ballot.b32 	%r291, %p35, %r290;
	// begin inline asm
	mov.u32 %r265, %lanemask_ge;
	// end inline asm
	and.b32  	%r292, %r291, %r265;
	or.b32  	%r293, %r292, -2147483648;
	add.s32 	%r294, %r293, -1;
	not.b32 	%r295, %r293;
	and.b32  	%r296, %r295, %r294;
	popc.b32 	%r269, %r296;
	mov.b32 	%r268, 1;
	// begin inline asm
	shfl.sync.down.b32 %r266, %r734, %r268, %r269, %r290;
	// end inline asm
	setp.lt.s32 	%p37, %r193, %r269;
	selp.b32 	%r297, %r266, 0, %p37;
	add.s32 	%r272, %r297, %r734;
	mov.b32 	%r273, 2;
	// begin inline asm
	shfl.sync.down.b32 %r271, %r272, %r273, %r269, %r290;
	// end inline asm
	add.s32 	%r150, %r193, 2;
	setp.gt.s32 	%p38, %r150, %r269;
	selp.b32 	%r298, 0, %r271, %p38;
	add.s32 	%r277, %r272, %r298;
	mov.b32 	%r278, 4;
	// begin inline asm
	shfl.sync.down.b32 %r276, %r277, %r278, %r269, %r290;
	// end inline asm
	add.s32 	%r151, %r193, 4;
	setp.gt.s32 	%p39, %r151, %r269;
	selp.b32 	%r299, 0, %r276, %p39;
	add.s32 	%r282, %r277, %r299;
	mov.b32 	%r283, 8;
	// begin inline asm
	shfl.sync.down.b32 %r281, %r282, %r283, %r269, %r290;
	// end inline asm
	add.s32 	%r152, %r193, 8;
	setp.gt.s32 	%p40, %r152, %r269;
	selp.b32 	%r300, 0, %r281, %p40;
	add.s32 	%r287, %r282, %r300;
	mov.b32 	%r288, 16;
	// begin inline asm
	shfl.sync.down.b32 %r286, %r287, %r288, %r269, %r290;
	// end inline asm
	add.s32 	%r301, %r193, 16;
	setp.gt.s32 	%p41, %r301, %r269;
	selp.b32 	%r302, 0, %r286, %p41;
	add.s32 	%r735, %r287, %r302;
	add.s64 	%rd13, %rd3, 256;
$L__BB2_85:
	setp.ne.s32 	%p42, %r738, 101;
	mov.b32 	%r303, -1;
	vote.sync.all.pred 	%p43, %p42, %r303;
	not.pred 	%p44, %p43;
	@%p44 bra 	$L__BB2_93;
	mul.wide.s32 	%rd28, %r737, 8;
	add.s64 	%rd29, %rd13, %rd28;
	add.s64 	%rd27, %rd29, -256;
	// begin inline asm
	ld.relaxed.gpu.v2.u32 {%r738, %r739}, [%rd27];
	// end inline asm
$L__BB2_87:
	setp.eq.s32 	%p48, %r738, 99;
	mov.b32 	%r311, -1;
	vote.sync.any.pred 	%p49, %p48, %r311;
	not.pred 	%p50, %p49;
	@%p50 bra 	$L__BB2_92;
	@%p31 bra 	$L__BB2_90;
	membar.cta;
	bra.uni 	$L__BB2_91;
$L__BB2_90:
	mov.b32 	%r351, 350;
	// begin inline asm
	nanosleep.u32 %r351;
	// end inline asm
$L__BB2_91:
	// begin inline asm
	ld.relaxed.gpu.v2.u32 {%r738, %r739}, [%rd27];
	// end inline asm
	bra.uni 	$L__BB2_87;
$L__BB2_92:
	setp.eq.s32 	%p51, %r738, 101;
	mov.b32 	%r337, -1;
	vote.sync.ballot.b32 	%r338, %p51, %r337;
	and.b32  	%r339, %r338, %r265;
	or.b32  	%r340, %r339, -2147483648;
	add.s32 	%r341, %r340, -1;
	not.b32 	%r342, %r340;
	and.b32  	%r343, %r342, %r341;
	popc.b32 	%r316, %r343;
	mov.b32 	%r315, 1;
	// begin inline asm
	shfl.sync.down.b32 %r313, %r739, %r315, %r316, %r337;
	// end inline asm
	setp.lt.s32 	%p53, %r193, %r316;
	selp.b32 	%r344, %r313, 0, %p53;
	add.s32 	%r319, %r344, %r739;
	mov.b32 	%r320, 2;
	// begin inline asm
	shfl.sync.down.b32 %r318, %r319, %r320, %r316, %r337;
	// end inline asm
	setp.gt.s32 	%p54, %r150, %r316;
	selp.b32 	%r345, 0, %r318, %p54;
	add.s32 	%r324, %r319, %r345;
	mov.b32 	%r325, 4;
	// begin inline asm
	shfl.sync.down.b32 %r323, %r324, %r325, %r316, %r337;
	// end inline asm
	setp.gt.s32 	%p55, %r151, %r316;
	selp.b32 	%r346, 0, %r323, %p55;
	add.s32 	%r329, %r324, %r346;
	mov.b32 	%r330, 8;
	// begin inline asm
	shfl.sync.down.b32 %r328, %r329, %r330, %r316, %r337;
	// end inline asm
	setp.gt.s32 	%p56, %r152, %r316;
	selp.b32 	%r347, 0, %r328, %p56;
	add.s32 	%r334, %r329, %r347;
	mov.b32 	%r335, 16;
	// begin inline asm
	shfl.sync.down.b32 %r333, %r334, %r335, %r316, %r337;
	// end inline asm
	add.s32 	%r348, %r193, 16;
	setp.gt.s32 	%p57, %r348, %r316;
	selp.b32 	%r349, 0, %r333, %p57;
	add.s32 	%r350, %r349, %r735;
	add.s32 	%r735, %r350, %r334;
	add.s32 	%r737, %r737, -32;
	bra.uni 	$L__BB2_85;
$L__BB2_93:
	@%p30 bra 	$L__BB2_95;
	add.s32 	%r306, %r735, %r136;
	add.s64 	%rd26, %rd11, 256;
	mov.b32 	%r305, 101;
	// begin inline asm
	st.relaxed.gpu.v2.u32 [%rd26], {%r305, %r306};
	// end inline asm
	st.shared.u32 	[_ZZN3cub18CUB_300001_SM_10006detail4scan16DeviceScanKernelINS2_10policy_hubIiiij9CustomSumE10Policy1000EPiS8_NS0_13ScanTileStateIiLb1EEES5_NS0_8NullTypeEjiLb0ESB_EEvT0_T1_T2_iT3_T4_T5_E12temp_storage+4], %r735;
	st.shared.u32 	[_ZZN3cub18CUB_300001_SM_10006detail4scan16DeviceScanKernelINS2_10policy_hubIiiij9CustomSumE10Policy1000EPiS8_NS0_13ScanTileStateIiLb1EEES5_NS0_8NullTypeEjiLb0ESB_EEvT0_T1_T2_iT3_T4_T5_E12temp_storage+8], %r306;
$L__BB2_95:
	setp.ne.s32 	%p46, %r193, 0;
	mov.u32 	%r740, %r138;
	@%p46 bra 	$L__BB2_97;
	st.shared.u32 	[_ZZN3cub18CUB_300001_SM_10006detail4scan16DeviceScanKernelINS2_10policy_hubIiiij9CustomSumE10Policy1000EPiS8_NS0_13ScanTileStateIiLb1EEES5_NS0_8NullTypeEjiLb0ESB_EEvT0_T1_T2_iT3_T4_T5_E12temp_storage+36], %r735;
	mov.u32 	%r740, %r735;
$L__BB2_97:
	bar.sync 	0;
	setp.eq.s32 	%p47, %r65, 0;
	ld.shared.u32 	%r307, [_ZZN3cub18CUB_300001_SM_10006detail4scan16DeviceScanKernelINS2_10policy_hubIiiij9CustomSumE10Policy1000EPiS8_NS0_13ScanTileStateIiLb1EEES5_NS0_8NullTypeEjiLb0ESB_EEvT0_T1_T2_iT3_T4_T5_E12temp_storage+36];
	selp.b32 	%r308, 0, %r307, %p47;
	add.s32 	%r741, %r308, %r740;
$L__BB2_98:
	add.s32 	%r419, %r741, %r116;
	add.s32 	%r420, %r117, %r419;
	add.s32 	%r421, %r118, %r420;
	add.s32 	%r422, %r119, %r421;
	add.s32 	%r423, %r120, %r422;
	add.s32 	%r424, %r121, %r423;
	add.s32 	%r425, %r122, %r424;
	add.s32 	%r426, %r123, %r425;
	add.s32 	%r427, %r124, %r426;
	add.s32 	%r428, %r125, %r427;
	add.s32 	%r429, %r126, %r428;
	add.s32 	%r430, %r127, %r429;
	add.s32 	%r431, %r128, %r430;
	add.s32 	%r432, %r129, %r431;
	add.s32 	%r433, %r130, %r432;
	bar.sync 	0;
	st.shared.u32 	[%r115], %r419;
	st.shared.u32 	[%r115+4], %r420;
	st.shared.u32 	[%r115+8], %r421;
	st.shared.u32 	[%r115+12], %r422;
	st.shared.u32 	[%r115+16], %r423;
	st.shared.u32 	[%r115+20], %r424;
	st.shared.u32 	[%r115+24], %r425;
	st.shared.u32 	[%r115+28], %r426;
	st.shared.u32 	[%r115+32], %r427;
	st.shared.u32 	[%r115+36], %r428;
	st.shared.u32 	[%r115+40], %r429;
	st.shared.u32 	[%r115+44], %r430;
	st.shared.u32 	[%r115+48], %r431;
	st.shared.u32 	[%r115+52], %r432;
	st.shared.u32 	[%r115+56], %r433;
	bar.warp.sync 	-1;
	ld.shared.u32 	%r170, [%r114];
	ld.shared.u32 	%r171, [%r114+128];
	ld.shared.u32 	%r172, [%r114+256];
	ld.shared.u32 	%r173, [%r114+384];
	ld.shared.u32 	%r174, [%r114+512];
	ld.shared.u32 	%r175, [%r114+640];
	ld.shared.u32 	%r176, [%r114+768];
	ld.shared.u32 	%r177, [%r114+896];
	ld.shared.u32 	%r178, [%r114+1024];
	ld.shared.u32 	%r179, [%r114+1152];
	ld.shared.u32 	%r180, [%r114+1280];
	ld.shared.u32 	%r181, [%r114+1408];
	ld.shared.u32 	%r182, [%r114+1536];
	ld.shared.u32 	%r183, [%r114+1664];
	ld.shared.u32 	%r184, [%r114+1792];
	setp.ne.s32 	%p71, %r65, 0;
	@%p71 bra 	$L__BB2_100;
	st.volatile.shared.u32 	[_ZZN3cub18CUB_300001_SM_10006detail4scan16DeviceScanKernelINS2_10policy_hubIiiij9CustomSumE10Policy1000EPiS8_NS0_13ScanTileStateIiLb1EEES5_NS0_8NullTypeEjiLb0ESB_EEvT0_T1_T2_iT3_T4_T5_E12temp_storage+7680], %r3;
$L__BB2_100:
	ld.param.u64 	%rd54, [_ZN3cub18CUB_300001_SM_10006detail4scan16DeviceScanKernelINS2_10policy_hubIiiij9CustomSumE10Policy1000EPiS8_NS0_13ScanTileStateIiLb1EEES5_NS0_8NullTypeEjiLb0ESB_EEvT0_T1_T2_iT3_T4_T5__param_1];
	bar.sync 	0;
	ld.volatile.shared.u32 	%r185, [_ZZN3cub18CUB_300001_SM_10006detail4scan16DeviceScanKernelINS2_10policy_hubIiiij9CustomSumE10Policy1000EPiS8_NS0_13ScanTileStateIiLb1EEES5_NS0_8NullTypeEjiLb0ESB_EEvT0_T1_T2_iT3_T4_T5_E12temp_storage+7680];
	setp.ge.s32 	%p72, %r67, %r185;
	cvt.u64.u32 	%rd32, %r67;
	add.s64 	%rd33, %rd32, %rd9;
	cvta.to.global.u64 	%rd34, %rd54;
	shl.b64 	%rd35, %rd33, 2;
	add.s64 	%rd15, %rd34, %rd35;
	@%p72 bra 	$L__BB2_102;
	st.global.u32 	[%rd15], %r170;
$L__BB2_102:
	setp.ge.s32 	%p73, %r70, %r185;
	@%p73 bra 	$L__BB2_104;
	st.global.u32 	[%rd15+128], %r171;
$L__BB2_104:
	setp.ge.s32 	%p74, %r73, %r185;
	@%p74 bra 	$L__BB2_106;
	st.global.u32 	[%rd15+256], %r172;
$L__BB2_106:
	setp.ge.s32 	%p75, %r76, %r185;
	@%p75 bra 	$L__BB2_108;
	st.global.u32 	[%rd15+384], %r173;
$L__BB2_108:
	setp.ge.s32 	%p76, %r79, %r185;
	@%p76 bra 	$L__BB2_110;
	st.global.u32 	[%rd15+512], %r174;
$L__BB2_110:
	setp.ge.s32 	%p77, %r82, %r185;
	@%p77 bra 	$L__BB2_112;
	st.global.u32 	[%rd15+640], %r175;
$L__BB2_112:
	setp.ge.s32 	%p78, %r85, %r185;
	@%p78 bra 	$L__BB2_114;
	st.global.u32 	[%rd15+768], %r176;
$L__BB2_114:
	setp.ge.s32 	%p79, %r88, %r185;
	@%p79 bra 	$L__BB2_116;
	st.global.u32 	[%rd15+896], %r177;
$L__BB2_116:
	setp.ge.s32 	%p80, %r91, %r185;
	@%p80 bra 	$L__BB2_118;
	st.global.u32 	[%rd15+1024], %r178;
$L__BB2_118:
	setp.ge.s32 	%p81, %r94, %r185;
	@%p81 bra 	$L__BB2_120;
	st.global.u32 	[%rd15+1152], %r179;
$L__BB2_120:
	setp.ge.s32 	%p82, %r97, %r185;
	@%p82 bra 	$L__BB2_122;
	st.global.u32 	[%rd15+1280], %r180;
$L__BB2_122:
	setp.ge.s32 	%p83, %r100, %r185;
	@%p83 bra 	$L__BB2_124;
	st.global.u32 	[%rd15+1408], %r181;
$L__BB2_124:
	setp.ge.s32 	%p84, %r103, %r185;
	@%p84 bra 	$L__BB2_126;
	st.global.u32 	[%rd15+1536], %r182;
$L__BB2_126:
	setp.ge.s32 	%p85, %r106, %r185;
	@%p85 bra 	$L__BB2_128;
	st.global.u32 	[%rd15+1664], %r183;
$L__BB2_128:
	setp.ge.s32 	%p86, %r109, %r185;
	@%p86 bra 	$L__BB2_130;
	st.global.u32 	[%rd15+1792], %r184;
$L__BB2_130:
	ret;

}


// ===== COMPILED SASS (sm_100) =====

	.target	sm_100

	.elftype	@"ET_EXEC"


//--------------------- .note.nv.tkinfo           --------------------------
	.section	.note.nv.tkinfo,"",@"SHT_NOTE"
	.sectionflags	@"SHF_NOTE_NV_TKINFO"
	.tkinfo
        /*0018*/ 	.word	0x00000002
        /*0030*/ 	.string	""
        /*0030*/ 	.string	"ptxas"
        /*0030*/ 	.string	"Cuda compilation tools, release 13.0, V13.0.88"
        /*0030*/ 	.string	"Build cuda_13.0.r13.0/compiler.36424714_0"
        /*0030*/ 	.string	"-arch sm_100 -m 64 "



//--------------------- .note.nv.cuinfo           --------------------------
	.section	.note.nv.cuinfo,"",@"SHT_NOTE"
	.sectionflags	@"SHF_NOTE_NV_CUINFO"
        /*0018*/ 	.short	0x0002
        /*001a*/ 	.short	0x0064
        /*001c*/ 	.short	0x0082
	.zero		2


//--------------------- .nv.info                  --------------------------
	.section	.nv.info,"",@"SHT_CUDA_INFO"
	.align	4


	//----- nvinfo : EIATTR_REGCOUNT
	.align		4
        /*0000*/ 	.byte	0x04, 0x2f
        /*0002*/ 	.short	(.L_41 - .L_40)
	.align		4
.L_40:
        /*0004*/ 	.word	index@(_ZN3cub18CUB_300001_SM_10006detail11EmptyKernelIvEEvv)
        /*0008*/ 	.word	0x00000004


	//----- nvinfo : EIATTR_FRAME_SIZE
	.align		4
.L_41:
        /*000c*/ 	.byte	0x04, 0x11
        /*000e*/ 	.short	(.L_43 - .L_42)
	.align		4
.L_42:
        /*0010*/ 	.word	index@(_ZN3cub18CUB_300001_SM_10006detail11EmptyKernelIvEEvv)
        /*0014*/ 	.word	0x00000000


	//----- nvinfo : EIATTR_REGCOUNT
	.align		4
.L_43:
        /*0018*/ 	.byte	0x04, 0x2f
        /*001a*/ 	.short	(.L_45 - .L_44)
	.align		4
.L_44:
        /*001c*/ 	.word	index@(_ZN3cub18CUB_300001_SM_10006detail4scan20DeviceScanInitKernelINS0_13ScanTileStateIiLb1EEEEEvT_i)
        /*0020*/ 	.word	0x00000008


	//----- nvinfo : EIATTR_FRAME_SIZE
	.align		4
.L_45:
        /*0024*/ 	.byte	0x04, 0x11
        /*0026*/ 	.short	(.L_47 - .L_46)
	.align		4
.L_46:
        /*0028*/ 	.word	index@(_ZN3cub18CUB_300001_SM_10006detail4scan20DeviceScanInitKernelINS0_13ScanTileStateIiLb1EEEEEvT_i)
        /*002c*/ 	.word	0x00000000


	//----- nvinfo : EIATTR_REGCOUNT
	.align		4
.L_47:
        /*0030*/ 	.byte	0x04, 0x2f
        /*0032*/ 	.short	(.L_49 - .L_48)
	.align		4
.L_48:
        /*0034*/ 	.word	index@(_ZN3cub18CUB_300001_SM_10006detail4scan16DeviceScanKernelINS2_10policy_hubIiiij9CustomSumE10Policy1000EPiS8_NS0_13ScanTileStateIiLb1EEES5_NS0_8NullTypeEjiLb0ESB_EEvT0_T1_T2_iT3_T4_T5_)
        /*0038*/ 	.word	0x00000030


	//----- nvinfo : EIATTR_FRAME_SIZE
	.align		4
.L_49:
        /*003c*/ 	.byte	0x04, 0x11
        /*003e*/ 	.short	(.L_51 - .L_50)
	.align		4
.L_50:
        /*0040*/ 	.word	index@(_ZN3cub18CUB_300001_SM_10006detail4scan16DeviceScanKernelINS2_10policy_hubIiiij9CustomSumE10Policy1000EPiS8_NS0_13ScanTileStateIiLb1EEES5_NS0_8NullTypeEjiLb0ESB_EEvT0_T1_T2_iT3_T4_T5_)
        /*0044*/ 	.word	0x00000000


	//----- nvinfo : EIATTR_MIN_STACK_SIZE
	.align		4
.L_51:
        /*0048*/ 	.byte	0x04, 0x12
        /*004a*/ 	.short	(.L_53 - .L_52)
	.align		4
.L_52:
        /*004c*/ 	.word	index@(_ZN3cub18CUB_300001_SM_10006detail4scan16DeviceScanKernelINS2_10policy_hubIiiij9CustomSumE10Policy1000EPiS8_NS0_13ScanTileStateIiLb1EEES5_NS0_8NullTypeEjiLb0ESB_EEvT0_T1_T2_iT3_T4_T5_)
        /*0050*/ 	.word	0x00000000


	//----- nvinfo : EIATTR_MIN_STACK_SIZE
	.align		4
.L_53:
        /*0054*/ 	.byte	0x04, 0x12
        /*0056*/ 	.short	(.L_55 - .L_54)
	.align		4
.L_54:
        /*0058*/ 	.word	index@(_ZN3cub18CUB_300001_SM_10006detail4scan20DeviceScanInitKernelINS0_13ScanTileStateIiLb1EEEEEvT_i)
        /*005c*/ 	.word	0x00000000


	//----- nvinfo : EIATTR_MIN_STACK_SIZE
	.align		4
.L_55:
        /*0060*/ 	.byte	0x04, 0x12
        /*0062*/ 	.short	(.L_57 - .L_56)
	.align		4
.L_56:
        /*0064*/ 	.word	index@(_ZN3cub18CUB_300001_SM_10006detail11EmptyKernelIvEEvv)
        /*0068*/ 	.word	0x00000000
.L_57:


//--------------------- .nv.compat                --------------------------
	.section	.nv.compat,"",@"SHT_CUDA_COMPAT_INFO"
	.align	4
        /*0000*/ 	.byte	0x02, 0x09, 0x00, 0x00, 0x02, 0x02, 0x01, 0x00, 0x02, 0x05, 0x05, 0x00, 0x03, 0x07, 0x01, 0x01
        /*0010*/ 	.byte	0x02, 0x03, 0x00, 0x00, 0x02, 0x06, 0x01, 0x00, 0x04, 0x0b, 0x08, 0x00, 0x09, 0x00, 0x00, 0x00
        /*0020*/ 	.byte	0x00, 0x00, 0x00, 0x00


//--------------------- .nv.info._ZN3cub18CUB_300001_SM_10006detail4scan16DeviceScanKernelINS2_10policy_hubIiiij9CustomSumE10Policy1000EPiS8_NS0_13ScanTileStateIiLb1EEES5_NS0_8NullTypeEjiLb0ESB_EEvT0_T1_T2_iT3_T4_T5_ --------------------------
	.section	.nv.info._ZN3cub18CUB_300001_SM_10006detail4scan16DeviceScanKernelINS2_10policy_hubIiiij9CustomSumE10Policy1000EPiS8_NS0_13ScanTileStateIiLb1EEES5_NS0_8NullTypeEjiLb0ESB_EEvT0_T1_T2_iT3_T4_T5_,"",@"SHT_CUDA_INFO"
	.sectionflags	@""
	.align	4


	//----- nvinfo : EIATTR_CUDA_API_VERSION
	.align		4
        /*0000*/ 	.byte	0x04, 0x37
        /*0002*/ 	.short	(.L_59 - .L_58)
.L_58:
        /*0004*/ 	.word	0x00000082


	//----- nvinfo : EIATTR_KPARAM_INFO
	.align		4
.L_59:
        /*0008*/ 	.byte	0x04, 0x17
        /*000a*/ 	.short	(.L_61 - .L_60)
.L_60:
        /*000c*/ 	.word	0x00000000
        /*0010*/ 	.short	0x0006
        /*0012*/ 	.short	0x0020
        /*0014*/ 	.byte	0x00, 0xf0, 0x11, 0x00


	//----- nvinfo : EIATTR_KPARAM_INFO
	.align		4
.L_61:
        /*0018*/ 	.byte	0x04, 0x17
        /*001a*/ 	.short	(.L_63 - .L_62)
.L_62:
        /*001c*/ 	.word	0x00000000
        /*0020*/ 	.short	0x0005
        /*0022*/ 	.short	0x001d
        /*0024*/ 	.byte	0x00, 0xf0, 0x05, 0x00


	//----- nvinfo : EIATTR_KPARAM_INFO
	.align		4
.L_63:
        /*0028*/ 	.byte	0x04, 0x17
        /*002a*/ 	.short	(.L_65 - .L_64)
.L_64:
        /*002c*/ 	.word	0x00000000
        /*0030*/ 	.short	0x0004
        /*0032*/ 	.short	0x001c
        /*0034*/ 	.byte	0x00, 0xf0, 0x05, 0x00


	//----- nvinfo : EIATTR_KPARAM_INFO
	.align		4
.L_65:
        /*0038*/ 	.byte	0x04, 0x17
        /*003a*/ 	.short	(.L_67 - .L_66)
.L_66:
        /*003c*/ 	.word	0x00000000
        /*0040*/ 	.short	0x0003
        /*0042*/ 	.short	0x0018
        /*0044*/ 	.byte	0x00, 0xf0, 0x11, 0x00


	//----- nvinfo : EIATTR_KPARAM_INFO
	.align		4
.L_67:
        /*0048*/ 	.byte	0x04, 0x17
        /*004a*/ 	.short	(.L_69 - .L_68)
.L_68:
        /*004c*/ 	.word	0x00000000
        /*0050*/ 	.short	0x0002
        /*0052*/ 	.short	0x0010
        /*0054*/ 	.byte	0x00, 0xf0, 0x21, 0x00


	//----- nvinfo : EIATTR_KPARAM_INFO
	.align		4
.L_69:
        /*0058*/ 	.byte	0x04, 0x17
        /*005a*/ 	.short	(.L_71 - .L_70)
.L_70:
        /*005c*/ 	.word	0x00000000
        /*0060*/ 	.short	0x0001
        /*0062*/ 	.short	0x0008
        /*0064*/ 	.byte	0x00, 0xf5, 0x21, 0x00


	//----- nvinfo : EIATTR_KPARAM_INFO
	.align		4
.L_71:
        /*0068*/ 	.byte	0x04, 0x17
        /*006a*/ 	.short	(.L_73 - .L_72)
.L_72:
        /*006c*/ 	.word	0x00000000
        /*0070*/ 	.short	0x0000
        /*0072*/ 	.short	0x0000
        /*0074*/ 	.byte	0x00, 0xf5, 0x21, 0x00


	//----- nvinfo : EIATTR_SPARSE_MMA_MASK
	.align		4
.L_73:
        /*0078*/ 	.byte	0x03, 0x50
        /*007a*/ 	.short	0x0000


	//----- nvinfo : EIATTR_MAXREG_COUNT
	.align		4
        /*007c*/ 	.byte	0x03, 0x1b
        /*007e*/ 	.short	0x00ff


	//----- nvinfo : EIATTR_NUM_BARRIERS
	.align		4
        /*0080*/ 	.byte	0x02, 0x4c
        /*0082*/ 	.byte	0x01
	.zero		1


	//----- nvinfo : EIATTR_MERCURY_ISA_VERSION
	.align		4
        /*0084*/ 	.byte	0x03, 0x5f
        /*0086*/ 	.short	0x0101


	//----- nvinfo : EIATTR_UNUSED_LOAD_BYTE_OFFSET
	.align		4
        /*0088*/ 	.byte	0x04, 0x44
        /*008a*/ 	.short	(.L_75 - .L_74)


	//   ....[0]....
.L_74:
        /*008c*/ 	.word	0x000021e0
        /*0090*/ 	.word	0x00000fff


	//----- nvinfo : EIATTR_COOP_GROUP_MASK_REGIDS
	.align		4
.L_75:
        /*0094*/ 	.byte	0x04, 0x29
        /*0096*/ 	.short	(.L_77 - .L_76)


	//   ....[0]....
.L_76:
        /*0098*/ 	.word	0xffffffff


	//   ....[1]....
        /*009c*/ 	.word	0xffffffff


	//   ....[2]....
        /*00a0*/ 	.word	0xffffffff


	//   ....[3]....
        /*00a4*/ 	.word	0xffffffff


	//   ....[4]....
        /*00a8*/ 	.word	0xffffffff


	//   ....[5]....
        /*00ac*/ 	.word	0xffffffff


	//   ....[6]....
        /*00b0*/ 	.word	0xffffffff


	//   ....[7]....
        /*00b4*/ 	.word	0xffffffff


	//   ....[8]....
        /*00b8*/ 	.word	0xffffffff


	//   ....[9]....
        /*00bc*/ 	.word	0xffffffff


	//   ....[10]....
        /*00c0*/ 	.word	0xffffffff


	//   ....[11]....
        /*00c4*/ 	.word	0xffffffff


	//   ....[12]....
        /*00c8*/ 	.word	0xffffffff


	//   ....[13]....
        /*00cc*/ 	.word	0xffffffff


	//   ....[14]....
        /*00d0*/ 	.word	0xffffffff


	//   ....[15]....
        /*00d4*/ 	.word	0xffffffff


	//   ....[16]....
        /*00d8*/ 	.word	0xffffffff


	//   ....[17]....
        /*00dc*/ 	.word	0xffffffff


	//   ....[18]....
        /*00e0*/ 	.word	0xffffffff


	//   ....[19]....
        /*00e4*/ 	.word	0xffffffff


	//   ....[20]....
        /*00e8*/ 	.word	0xffffffff


	//   ....[21]....
        /*00ec*/ 	.word	0xffffffff


	//   ....[22]....
        /*00f0*/ 	.word	0xffffffff


	//   ....[23]....
        /*00f4*/ 	.word	0xffffffff


	//   ....[24]....
        /*00f8*/ 	.word	0xffffffff


	//   ....[25]....
        /*00fc*/ 	.word	0xffffffff


	//   ....[26]....
        /*0100*/ 	.word	0xffffffff


	//   ....[27]....
        /*0104*/ 	.word	0xffffffff


	//   ....[28]....
        /*0108*/ 	.word	0xffffffff


	//   ....[29]....
        /*010c*/ 	.word	0xffffffff


	//   ....[30]....
        /*0110*/ 	.word	0xffffffff


	//   ....[31]....
        /*0114*/ 	.word	0xffffffff


	//   ....[32]....
        /*0118*/ 	.word	0xffffffff


	//   ....[33]....
        /*011c*/ 	.word	0xffffffff


	//   ....[34]....
        /*0120*/ 	.word	0xffffffff


	//   ....[35]....
        /*0124*/ 	.word	0xffffffff


	//   ....[36]....
        /*0128*/ 	.word	0xffffffff


	//   ....[37]....
        /*012c*/ 	.word	0xffffffff


	//   ....[38]....
        /*0130*/ 	.word	0xffffffff


	//   ....[39]....
        /*0134*/ 	.word	0xffffffff


	//   ....[40]....
        /*0138*/ 	.word	0xffffffff


	//   ....[41]....
        /*013c*/ 	.word	0xffffffff


	//   ....[42]....
        /*0140*/ 	.word	0xffffffff


	//   ....[43]....
        /*0144*/ 	.word	0xffffffff


	//   ....[44]....
        /*0148*/ 	.word	0xffffffff


	//   ....[45]....
        /*014c*/ 	.word	0xffffffff


	//   ....[46]....
        /*0150*/ 	.word	0xffffffff


	//   ....[47]....
        /*0154*/ 	.word	0xffffffff


	//   ....[48]....
        /*0158*/ 	.word	0xffffffff


	//   ....[49]....
        /*015c*/ 	.word	0xffffffff


	//   ....[50]....
        /*0160*/ 	.word	0xffffffff


	//   ....[51]....
        /*0164*/ 	.word	0xffffffff


	//   ....[52]....
        /*0168*/ 	.word	0xffffffff


	//   ....[53]....
        /*016c*/ 	.word	0xffffffff


	//   ....[54]....
        /*0170*/ 	.word	0xffffffff


	//   ....[55]....
        /*0174*/ 	.word	0xffffffff


	//   ....[56]....
        /*0178*/ 	.word	0xffffffff


	//   ....[57]....
        /*017c*/ 	.word	0xffffffff


	//   ....[58]....
        /*0180*/ 	.word	0xffffffff


	//   ....[59]....
        /*0184*/ 	.word	0xffffffff


	//   ....[60]....
        /*0188*/ 	.word	0xffffffff


	//   ....[61]....
        /*018c*/ 	.word	0xffffffff


	//   ....[62]....
        /*0190*/ 	.word	0xffffffff


	//   ....[63]....
        /*0194*/ 	.word	0xffffffff


	//   ....[64]....
        /*0198*/ 	.word	0x0500000e


	//   ....[65]....
        /*019c*/ 	.word	0x0500000e


	//   ....[66]....
        /*01a0*/ 	.word	0x0500000e


	//   ....[67]....
        /*01a4*/ 	.word	0x0500000e


	//   ....[68]....
        /*01a8*/ 	.word	0x0500000e


	//   ....[69]....
        /*01ac*/ 	.word	0x0500000e


	//   ....[70]....
        /*01b0*/ 	.word	0x0500000e


	//   ....[71]....
        /*01b4*/ 	.word	0x0500000e


	//   ....[72]....
        /*01b8*/ 	.word	0x0500000e


	//   ....[73]....
        /*01bc*/ 	.word	0x0500000e


	//   ....[74]....
        /*01c0*/ 	.word	0x0500000e


	//   ....[75]....
        /*01c4*/ 	.word	0x0500000e


	//   ....[76]....
        /*01c8*/ 	.word	0x0500000e


	//   ....[77]....
        /*01cc*/ 	.word	0x0500000e


	//   ....[78]....
        /*01d0*/ 	.word	0x0500000e


	//   ....[79]....
        /*01d4*/ 	.word	0x0500000e


	//   ....[80]....
        /*01d8*/ 	.word	0x0500000e


	//   ....[81]....
        /*01dc*/ 	.word	0x0500000e


	//   ....[82]....
        /*01e0*/ 	.word	0x0500000e


	//   ....[83]....
        /*01e4*/ 	.word	0x0500000e


	//   ....[84]....
        /*01e8*/ 	.word	0x0500000e


	//   ....[85]....
        /*01ec*/ 	.word	0x0500000e


	//   ....[86]....
        /*01f0*/ 	.word	0x0500000e


	//   ....[87]....
        /*01f4*/ 	.word	0x0500000e


	//   ....[88]....
        /*01f8*/ 	.word	0x0500000e


	//   ....[89]....
        /*01fc*/ 	.word	0x0500000e


	//   ....[90]....
        /*0200*/ 	.word	0x0500000e


	//   ....[91]....
        /*0204*/ 	.word	0x0500000e


	//   ....[92]....
        /*0208*/ 	.word	0x0500000e


	//   ....[93]....
        /*020c*/ 	.word	0x0500000e


	//   ....[94]....
        /*0210*/ 	.word	0x0500000e


	//   ....[95]....
        /*0214*/ 	.word	0x0500000e


	//   ....[96]....
        /*0218*/ 	.word	0x0500000e


	//   ....[97]....
        /*021c*/ 	.word	0x0500000e


	//   ....[98]....
        /*0220*/ 	.word	0x0500000e


	//   ....[99]....
        /*0224*/ 	.word	0x0500000e


	//----- nvinfo : EIATTR_COOP_GROUP_INSTR_OFFSETS
	.align		4
.L_77:
        /*0228*/ 	.byte	0x04, 0x28
        /*022a*/ 	.short	(.L_79 - .L_78)


	//   ....[0]....
.L_78:
        /*022c*/ 	.word	0x000003d0


	//   ....[1]....
        /*0230*/ 	.word	0x000005b0


	//   ....[2]....
        /*0234*/ 	.word	0x000005f0


	//   ....[3]....
        /*0238*/ 	.word	0x00000630


	//   ....[4]....
        /*023c*/ 	.word	0x00000670


	//   ....[5]....
        /*0240*/ 	.word	0x000006b0


	//   ....[6]....
        /*0244*/ 	.word	0x00000720


	//   ....[7]....
        /*0248*/ 	.word	0x000008d0


	//   ....[8]....
        /*024c*/ 	.word	0x00000910


	//   ....[9]....
        /*0250*/ 	.word	0x00000950


	//   ....[10]....
        /*0254*/ 	.word	0x00000990


	//   ....[11]....
        /*0258*/ 	.word	0x000009d0


	//   ....[12]....
        /*025c*/ 	.word	0x00000a40


	//   ....[13]....
        /*0260*/ 	.word	0x00000c50


	//   ....[14]....
        /*0264*/ 	.word	0x00000d10


	//   ....[15]....
        /*0268*/ 	.word	0x00000d70


	//   ....[16]....
        /*026c*/ 	.word	0x00000e00


	//   ....[17]....
        /*0270*/ 	.word	0x00000e50


	//   ....[18]....
        /*0274*/ 	.word	0x00000ea0


	//   ....[19]....
        /*0278*/ 	.word	0x00000f00


	//   ....[20]....
        /*027c*/ 	.word	0x00000f50


	//   ....[21]....
        /*0280*/ 	.word	0x00000f60


	//   ....[22]....
        /*0284*/ 	.word	0x00001000


	//   ....[23]....
        /*0288*/ 	.word	0x000010d0


	//   ....[24]....
        /*028c*/ 	.word	0x00001120


	//   ....[25]....
        /*0290*/ 	.word	0x00001180


	//   ....[26]....
        /*0294*/ 	.word	0x000011e0


	//   ....[27]....
        /*0298*/ 	.word	0x00001220


	//   ....[28]....
        /*029c*/ 	.word	0x00001260


	//   ....[29]....
        /*02a0*/ 	.word	0x000012a0


	//   ....[30]....
        /*02a4*/ 	.word	0x000012b0


	//   ....[31]....
        /*02a8*/ 	.word	0x000016b0


	//   ....[32]....
        /*02ac*/ 	.word	0x00001e80


	//   ....[33]....
        /*02b0*/ 	.word	0x00002060


	//   ....[34]....
        /*02b4*/ 	.word	0x000020a0


	//   ....[35]....
        /*02b8*/ 	.word	0x000020e0


	//   ....[36]....
        /*02bc*/ 	.word	0x00002120


	//   ....[37]....
        /*02c0*/ 	.word	0x00002160


	//   ....[38]....
        /*02c4*/ 	.word	0x000021d0


	//   ....[39]....
        /*02c8*/ 	.word	0x00002320


	//   ....[40]....
        /*02cc*/ 	.word	0x00002360


	//   ....[41]....
        /*02d0*/ 	.word	0x000023a0


	//   ....[42]....
        /*02d4*/ 	.word	0x000023e0


	//   ....[43]....
        /*02d8*/ 	.word	0x00002420


	//   ....[44]....
        /*02dc*/ 	.word	0x00002490


	//   ....[45]....
        /*02e0*/ 	.word	0x000026a0


	//   ....[46]....
        /*02e4*/ 	.word	0x00002760


	//   ....[47]....
        /*02e8*/ 	.word	0x000027c0


	//   ....[48]....
        /*02ec*/ 	.word	0x00002840


	//   ....[49]....
        /*02f0*/ 	.word	0x000028a0


	//   ....[50]....
        /*02f4*/ 	.word	0x00002900


	//   ....[51]....
        /*02f8*/ 	.word	0x00002940


	//   ....[52]....
        /*02fc*/ 	.word	0x00002990


	//   ....[53]....
        /*0300*/ 	.word	0x000029b0


	//   ....[54]....
        /*0304*/ 	.word	0x00002a50


	//   ....[55]....
        /*0308*/ 	.word	0x00002b10


	//   ....[56]....
        /*030c*/ 	.word	0x00002b60


	//   ....[57]....
        /*0310*/ 	.word	0x00002bd0


	//   ....[58]....
        /*0314*/ 	.word	0x00002c30


	//   ....[59]....
        /*0318*/ 	.word	0x00002c70


	//   ....[60]....
        /*031c*/ 	.word	0x00002cb0


	//   ....[61]....
        /*0320*/ 	.word	0x00002cf0


	//   ....[62]....
        /*0324*/ 	.word	0x00002d00


	//   ....[63]....
        /*0328*/ 	.word	0x000030f0


	//   ....[64]....
        /*032c*/ 	.word	0x00003560


	//   ....[65]....
        /*0330*/ 	.word	0x000035e0


	//   ....[66]....
        /*0334*/ 	.word	0x00003670


	//   ....[67]....
        /*0338*/ 	.word	0x00003770


	//   ....[68]....
        /*033c*/ 	.word	0x000037f0


	//   ....[69]....
        /*0340*/ 	.word	0x00003870


	//   ....[70]....
        /*0344*/ 	.word	0x00003900


	//   ....[71]....
        /*0348*/ 	.word	0x00003980


	//   ....[72]....
        /*034c*/ 	.word	0x000039b0


	//   ....[73]....
        /*0350*/ 	.word	0x00003a70


	//   ....[74]....
        /*0354*/ 	.word	0x00003af0


	//   ....[75]....
        /*0358*/ 	.word	0x00003b70


	//   ....[76]....
        /*035c*/ 	.word	0x00003c20


	//   ....[77]....
        /*0360*/ 	.word	0x00003cb0


	//   ....[78]....
        /*0364*/ 	.word	0x00003d30


	//   ....[79]....
        /*0368*/ 	.word	0x00003db0


	//   ....[80]....
        /*036c*/ 	.word	0x00003e30


	//   ....[81]....
        /*0370*/ 	.word	0x00003e90


	//   ....[82]....
        /*0374*/ 	.word	0x00003f00


	//   ....[83]....
        /*0378*/ 	.word	0x00003f80


	//   ....[84]....
        /*037c*/ 	.word	0x00004020


	//   ....[85]....
        /*0380*/ 	.word	0x000040f0


	//   ....[86]....
        /*0384*/ 	.word	0x00004170


	//   ....[87]....
        /*0388*/ 	.word	0x00004200


	//   ....[88]....
        /*038c*/ 	.word	0x00004290


	//   ....[89]....
        /*0390*/ 	.word	0x00004310


	//   ....[90]....
        /*0394*/ 	.word	0x00004340


	//   ....[91]....
        /*0398*/ 	.word	0x00004410


	//   ....[92]....
        /*039c*/ 	.word	0x00004490


	//   ....[93]....
        /*03a0*/ 	.word	0x00004510


	//   ....[94]....
        /*03a4*/ 	.word	0x000045d0


	//   ....[95]....
        /*03a8*/ 	.word	0x00004650


	//   ....[96]....
        /*03ac*/ 	.word	0x000046d0


	//   ....[97]....
        /*03b0*/ 	.word	0x00004740


	//   ....[98]....
        /*03b4*/ 	.word	0x000047b0


	//   ....[99]....
        /*03b8*/ 	.word	0x00004830


	//----- nvinfo : EIATTR_VRC_CTA_INIT_COUNT
	.align		4
.L_79:
        /*03bc*/ 	.byte	0x02, 0x4a
	.zero		1
	.zero		1


	//----- nvinfo : EIATTR_EXIT_INSTR_OFFSETS
	.align		4
        /*03c0*/ 	.byte	0x04, 0x1c
        /*03c2*/ 	.short	(.L_81 - .L_80)


	//   ....[0]....
.L_80:
        /*03c4*/ 	.word	0x000018a0


	//   ....[1]....
        /*03c8*/ 	.word	0x000018c0


	//   ....[2]....
        /*03cc*/ 	.word	0x000034f0


	//   ....[3]....
        /*03d0*/ 	.word	0x00003510


	//----- nvinfo : EIATTR_MAX_THREADS
	.align		4
.L_81:
        /*03d4*/ 	.byte	0x04, 0x05
        /*03d6*/ 	.short	(.L_83 - .L_82)
.L_82:
        /*03d8*/ 	.word	0x00000080
        /*03dc*/ 	.word	0x00000001
        /*03e0*/ 	.word	0x00000001


	//----- nvinfo : EIATTR_CRS_STACK_SIZE
	.align		4
.L_83:
        /*03e4*/ 	.byte	0x04, 0x1e
        /*03e6*/ 	.short	(.L_85 - .L_84)
.L_84:
        /*03e8*/ 	.word	0x00000000


	//----- nvinfo : EIATTR_CBANK_PARAM_SIZE
	.align		4
.L_85:
        /*03ec*/ 	.byte	0x03, 0x19
        /*03ee*/ 	.short	0x0024


	//----- nvinfo : EIATTR_PARAM_CBANK
	.align		4
        /*03f0*/ 	.byte	0x04, 0x0a
        /*03f2*/ 	.short	(.L_87 - .L_86)
	.align		4
.L_86:
        /*03f4*/ 	.word	index@(.nv.constant0._ZN3cub18CUB_300001_SM_10006detail4scan16DeviceScanKernelINS2_10policy_hubIiiij9CustomSumE10Policy1000EPiS8_NS0_13ScanTileStateIiLb1EEES5_NS0_8NullTypeEjiLb0ESB_EEvT0_T1_T2_iT3_T4_T5_)
        /*03f8*/ 	.short	0x0380
        /*03fa*/ 	.short	0x0024


	//----- nvinfo : EIATTR_SW_WAR
	.align		4
.L_87:
        /*03fc*/ 	.byte	0x04, 0x36
        /*03fe*/ 	.short	(.L_89 - .L_88)
.L_88:
        /*0400*/ 	.word	0x00000008
.L_89:


//--------------------- .nv.info._ZN3cub18CUB_300001_SM_10006detail4scan20DeviceScanInitKernelINS0_13ScanTileStateIiLb1EEEEEvT_i --------------------------
	.section	.nv.info._ZN3cub18CUB_300001_SM_10006detail4scan20DeviceScanInitKernelINS0_13ScanTileStateIiLb1EEEEEvT_i,"",@"SHT_CUDA_INFO"
	.sectionflags	@""
	.align	4


	//----- nvinfo : EIATTR_CUDA_API_VERSION
	.align		4
        /*0000*/ 	.byte	0x04, 0x37
        /*0002*/ 	.short	(.L_91 - .L_90)
.L_90:
        /*0004*/ 	.word	0x00000082


	//----- nvinfo : EIATTR_KPARAM_INFO
	.align		4
.L_91:
        /*0008*/ 	.byte	0x04, 0x17
        /*000a*/ 	.short	(.L_93 - .L_92)
.L_92:
        /*000c*/ 	.word	0x00000000
        /*0010*/ 	.short	0x0001
        /*0012*/ 	.short	0x0008
        /*0014*/ 	.byte	0x00, 0xf0, 0x11, 0x00


	//----- nvinfo : EIATTR_KPARAM_INFO
	.align		4
.L_93:
        /*0018*/ 	.byte	0x04, 0x17
        /*001a*/ 	.short	(.L_95 - .L_94)
.L_94:
        /*001c*/ 	.word	0x00000000
        /*0020*/ 	.short	0x0000
        /*0022*/ 	.short	0x0000
        /*0024*/ 	.byte	0x00, 0xf0, 0x21, 0x00


	//----- nvinfo : EIATTR_SPARSE_MMA_MASK
	.align		4
.L_95:
        /*0028*/ 	.byte	0x03, 0x50
        /*002a*/ 	.short	0x0000


	//----- nvinfo : EIATTR_MAXREG_COUNT
	.align		4
        /*002c*/ 	.byte	0x03, 0x1b
        /*002e*/ 	.short	0x00ff


	//----- nvinfo : EIATTR_MERCURY_ISA_VERSION
	.align		4
        /*0030*/ 	.byte	0x03, 0x5f
        /*0032*/ 	.short	0x0101


	//----- nvinfo : EIATTR_VRC_CTA_INIT_COUNT
	.align		4
        /*0034*/ 	.byte	0x02, 0x4a
	.zero		1
	.zero		1


	//----- nvinfo : EIATTR_EXIT_INSTR_OFFSETS
	.align		4
        /*0038*/ 	.byte	0x04, 0x1c
        /*003a*/ 	.short	(.L_97 - .L_96)


	//   ....[0]....
.L_96:
        /*003c*/ 	.word	0x000000f0


	//   ....[1]....
        /*0040*/ 	.word	0x00000130


	//----- nvinfo : EIATTR_CBANK_PARAM_SIZE
	.align		4
.L_97:
        /*0044*/ 	.byte	0x03, 0x19
        /*0046*/ 	.short	0x000c


	//----- nvinfo : EIATTR_PARAM_CBANK
	.align		4
        /*0048*/ 	.byte	0x04, 0x0a
        /*004a*/ 	.short	(.L_99 - .L_98)
	.align		4
.L_98:
        /*004c*/ 	.word	index@(.nv.constant0._ZN3cub18CUB_300001_SM_10006detail4scan20DeviceScanInitKernelINS0_13ScanTileStateIiLb1EEEEEvT_i)
        /*0050*/ 	.short	0x0380
        /*0052*/ 	.short	0x000c


	//----- nvinfo : EIATTR_SW_WAR
	.align		4
.L_99:
        /*0054*/ 	.byte	0x04, 0x36
        /*0056*/ 	.short	(.L_101 - .L_100)
.L_100:
        /*0058*/ 	.word	0x00000008
.L_101:


//--------------------- .nv.info._ZN3cub18CUB_300001_SM_10006detail11EmptyKernelIvEEvv --------------------------
	.section	.nv.info._ZN3cub18CUB_300001_SM_10006detail11EmptyKernelIvEEvv,"",@"SHT_CUDA_INFO"
	.sectionflags	@""
	.align	4


	//----- nvinfo : EIATTR_CUDA_API_VERSION
	.align		4
        /*0000*/ 	.byte	0x04, 0x37
        /*0002*/ 	.short	(.L_103 - .L_102)
.L_102:
        /*0004*/ 	.word	0x00000082


	//----- nvinfo : EIATTR_SPARSE_MMA_MASK
	.align		4
.L_103:
        /*0008*/ 	.byte	0x03, 0x50
        /*000a*/ 	.short	0x0000


	//----- nvinfo : EIATTR_MAXREG_COUNT
	.align		4
        /*000c*/ 	.byte	0x03, 0x1b
        /*000e*/ 	.short	0x00ff


	//----- nvinfo : EIATTR_MERCURY_ISA_VERSION
	.align		4
        /*0010*/ 	.byte	0x03, 0x5f
        /*0012*/ 	.short	0x0101


	//----- nvinfo : EIATTR_VRC_CTA_INIT_COUNT
	.align		4
        /*0014*/ 	.byte	0x02, 0x4a
	.zero		1
	.zero		1


	//----- nvinfo : EIATTR_EXIT_INSTR_OFFSETS
	.align		4
        /*0018*/ 	.byte	0x04, 0x1c
        /*001a*/ 	.short	(.L_105 - .L_104)


	//   ....[0]....
.L_104:
        /*001c*/ 	.word	0x00000010


	//----- nvinfo : EIATTR_SW_WAR
	.align		4
.L_105:
        /*0020*/ 	.byte	0x04, 0x36
        /*0022*/ 	.short	(.L_107 - .L_106)
.L_106:
        /*0024*/ 	.word	0x00000008
.L_107:


//--------------------- .nv.callgraph             --------------------------
	.section	.nv.callgraph,"",@"SHT_CUDA_CALLGRAPH"
	.align	4
	.sectionentsize	8
	.align		4
        /*0000*/ 	.word	0x00000000
	.align		4
        /*0004*/ 	.word	0xffffffff
	.align		4
        /*0008*/ 	.word	0x00000000
	.align		4
        /*000c*/ 	.word	0xfffffffe
	.align		4
        /*0010*/ 	.word	0x00000000
	.align		4
        /*0014*/ 	.word	0xfffffffd
	.align		4
        /*0018*/ 	.word	0x00000000
	.align		4
        /*001c*/ 	.word	0xfffffffc


//--------------------- .nv.constant4             --------------------------
	.section	.nv.constant4,"a",@progbits
	.align	8
	.align		8
.nv.constant4:
        /*0000*/ 	.dword	_ZN34_INTERNAL_ec816e60_4_k_cu_0da159924cuda3std3__45__cpo5beginE
	.align		8
        /*0008*/ 	.dword	_ZN34_INTERNAL_ec816e60_4_k_cu_0da159924cuda3std3__45__cpo3endE
	.align		8
        /*0010*/ 	.dword	_ZN34_INTERNAL_ec816e60_4_k_cu_0da159924cuda3std3__45__cpo6cbeginE
	.align		8
        /*0018*/ 	.dword	_ZN34_INTERNAL_ec816e60_4_k_cu_0da159924cuda3std3__45__cpo4cendE
	.align		8
        /*0020*/ 	.dword	_ZN34_INTERNAL_ec816e60_4_k_cu_0da159924cuda3std3__45__cpo6rbeginE
	.align		8
        /*0028*/ 	.dword	_ZN34_INTERNAL_ec816e60_4_k_cu_0da159924cuda3std3__45__cpo4rendE
	.align		8
        /*0030*/ 	.dword	_ZN34_INTERNAL_ec816e60_4_k_cu_0da159924cuda3std3__45__cpo7crbeginE
	.align		8
        /*0038*/ 	.dword	_ZN34_INTERNAL_ec816e60_4_k_cu_0da159924cuda3std3__45__cpo5crendE
	.align		8
        /*0040*/ 	.dword	_ZN34_INTERNAL_ec816e60_4_k_cu_0da159924cuda3std3__436_GLOBAL__N__ec816e60_4_k_cu_0da159926ignoreE
	.align		8
        /*0048*/ 	.dword	_ZN34_INTERNAL_ec816e60_4_k_cu_0da159924cuda3std3__419piecewise_constructE
	.align		8
        /*0050*/ 	.dword	_ZN34_INTERNAL_ec816e60_4_k_cu_0da159924cuda3std3__48in_placeE
	.align		8
        /*0058*/ 	.dword	_ZN34_INTERNAL_ec816e60_4_k_cu_0da159924cuda3std3__420unreachable_sentinelE
	.align		8
        /*0060*/ 	.dword	_ZN34_INTERNAL_ec816e60_4_k_cu_0da159924cuda3std3__47nulloptE
	.align		8
        /*0068*/ 	.dword	_ZN34_INTERNAL_ec816e60_4_k_cu_0da159924cuda3std3__48unexpectE
	.align		8
        /*0070*/ 	.dword	_ZN34_INTERNAL_ec816e60_4_k_cu_0da159924cuda3std6ranges3__45__cpo4swapE
	.align		8
        /*0078*/ 	.dword	_ZN34_INTERNAL_ec816e60_4_k_cu_0da159924cuda3std6ranges3__45__cpo9iter_moveE
	.align		8
        /*0080*/ 	.dword	_ZN34_INTERNAL_ec816e60_4_k_cu_0da159924cuda3std6ranges3__45__cpo5beginE
	.align		8
        /*0088*/ 	.dword	_ZN34_INTERNAL_ec816e60_4_k_cu_0da159924cuda3std6ranges3__45__cpo3endE
	.align		8
        /*0090*/ 	.dword	_ZN34_INTERNAL_ec816e60_4_k_cu_0da159924cuda3std6ranges3__45__cpo6cbeginE
	.align		8
        /*0098*/ 	.dword	_ZN34_INTERNAL_ec816e60_4_k_cu_0da159924cuda3std6ranges3__45__cpo4cendE
	.align		8
        /*00a0*/ 	.dword	_ZN34_INTERNAL_ec816e60_4_k_cu_0da159924cuda3std6ranges3__45__cpo7advanceE
	.align		8
        /*00a8*/ 	.dword	_ZN34_INTERNAL_ec816e60_4_k_cu_0da159924cuda3std6ranges3__45__cpo9iter_swapE
	.align		8
        /*00b0*/ 	.dword	_ZN34_INTERNAL_ec816e60_4_k_cu_0da159924cuda3std6ranges3__45__cpo4nextE
	.align		8
        /*00b8*/ 	.dword	_ZN34_INTERNAL_ec816e60_4_k_cu_0da159924cuda3std6ranges3__45__cpo4prevE
	.align		8
        /*00c0*/ 	.dword	_ZN34_INTERNAL_ec816e60_4_k_cu_0da159924cuda3std6ranges3__45__cpo4dataE
	.align		8
        /*00c8*/ 	.dword	_ZN34_INTERNAL_ec816e60_4_k_cu_0da159924cuda3std6ranges3__45__cpo5cdataE
	.align		8
        /*00d0*/ 	.dword	_ZN34_INTERNAL_ec816e60_4_k_cu_0da159924cuda3std6ranges3__45__cpo4sizeE
	.align		8
        /*00d8*/ 	.dword	_ZN34_INTERNAL_ec816e60_4_k_cu_0da159924cuda3std6ranges3__45__cpo5ssizeE
	.align		8
        /*00e0*/ 	.dword	_ZN34_INTERNAL_ec816e60_4_k_cu_0da159924cuda3std6ranges3__45__cpo8distanceE
	.align		8
        /*00e8*/ 	.dword	_ZN34_INTERNAL_ec816e60_4_k_cu_0da159926thrust24THRUST_300001_SM_1000_NS6system6detail10sequential3seqE
	.align		8
        /*00f0*/ 	.dword	_ZN34_INTERNAL_ec816e60_4_k_cu_0da159926thrust24THRUST_300001_SM_1000_NS12placeholders2_1E
	.align		8
        /*00f8*/ 	.dword	_ZN34_INTERNAL_ec816e60_4_k_cu_0da159926thrust24THRUST_300001_SM_1000_NS12placeholders2_2E
	.align		8
        /*0100*/ 	.dword	_ZN34_INTERNAL_ec816e60_4_k_cu_0da159926thrust24THRUST_300001_SM_1000_NS12placeholders2_3E
	.align		8
        /*0108*/ 	.dword	_ZN34_INTERNAL_ec816e60_4_k_cu_0da159926thrust24THRUST_300001_SM_1000_NS12placeholders2_4E
	.align		8
        /*0110*/ 	.dword	_ZN34_INTERNAL_ec816e60_4_k_cu_0da159926thrust24THRUST_300001_SM_1000_NS12placeholders2_5E
	.align		8
        /*0118*/ 	.dword	_ZN34_INTERNAL_ec816e60_4_k_cu_0da159926thrust24THRUST_300001_SM_1000_NS12placeholders2_6E
	.align		8
        /*0120*/ 	.dword	_ZN34_INTERNAL_ec816e60_4_k_cu_0da159926thrust24THRUST_300001_SM_1000_NS12placeholders2_7E
	.align		8
        /*0128*/ 	.dword	_ZN34_INTERNAL_ec816e60_4_k_cu_0da159926thrust24THRUST_300001_SM_1000_NS12placeholders2_8E
	.align		8
        /*0130*/ 	.dword	_ZN34_INTERNAL_ec816e60_4_k_cu_0da159926thrust24THRUST_300001_SM_1000_NS12placeholders2_9E
	.align		8
        /*0138*/ 	.dword	_ZN34_INTERNAL_ec816e60_4_k_cu_0da159926thrust24THRUST_300001_SM_1000_NS12placeholders3_10E


//--------------------- .text._ZN3cub18CUB_300001_SM_10006detail4scan16DeviceScanKernelINS2_10policy_hubIiiij9CustomSumE10Policy1000EPiS8_NS0_13ScanTileStateIiLb1EEES5_NS0_8NullTypeEjiLb0ESB_EEvT0_T1_T2_iT3_T4_T5_ --------------------------
	.section	.text._ZN3cub18CUB_300001_SM_10006detail4scan16DeviceScanKernelINS2_10policy_hubIiiij9CustomSumE10Policy1000EPiS8_NS0_13ScanTileStateIiLb1EEES5_NS0_8NullTypeEjiLb0ESB_EEvT0_T1_T2_iT3_T4_T5_,"ax",@progbits
	.align	128
        .global         _ZN3cub18CUB_300001_SM_10006detail4scan16DeviceScanKernelINS2_10policy_hubIiiij9CustomSumE10Policy1000EPiS8_NS0_13ScanTileStateIiLb1EEES5_NS0_8NullTypeEjiLb0ESB_EEvT0_T1_T2_iT3_T4_T5_
        .type           _ZN3cub18CUB_300001_SM_10006detail4scan16DeviceScanKernelINS2_10policy_hubIiiij9CustomSumE10Policy1000EPiS8_NS0_13ScanTileStateIiLb1EEES5_NS0_8NullTypeEjiLb0ESB_EEvT0_T1_T2_iT3_T4_T5_,@function
        .size           _ZN3cub18CUB_300001_SM_10006detail4scan16DeviceScanKernelINS2_10policy_hubIiiij9CustomSumE10Policy1000EPiS8_NS0_13ScanTileStateIiLb1EEES5_NS0_8NullTypeEjiLb0ESB_EEvT0_T1_T2_iT3_T4_T5_,(.L_x_107 - _ZN3cub18CUB_300001_SM_10006detail4scan16DeviceScanKernelINS2_10policy_hubIiiij9CustomSumE10Policy1000EPiS8_NS0_13ScanTileStateIiLb1EEES5_NS0_8NullTypeEjiLb0ESB_EEvT0_T1_T2_iT3_T4_T5_)
        .other          _ZN3cub18CUB_300001_SM_10006detail4scan16DeviceScanKernelINS2_10policy_hubIiiij9CustomSumE10Policy1000EPiS8_NS0_13ScanTileStateIiLb1EEES5_NS0_8NullTypeEjiLb0ESB_EEvT0_T1_T2_iT3_T4_T5_,@"STO_CUDA_ENTRY STV_DEFAULT"
_ZN3cub18CUB_300001_SM_10006detail4scan16DeviceScanKernelINS2_10policy_hubIiiij9CustomSumE10Policy1000EPiS8_NS0_13ScanTileStateIiLb1EEES5_NS0_8NullTypeEjiLb0ESB_EEvT0_T1_T2_iT3_T4_T5_:
.text._ZN3cub18CUB_300001_SM_10006detail4scan16DeviceScanKernelINS2_10policy_hubIiiij9CustomSumE10Policy1000EPiS8_NS0_13ScanTileStateIiLb1EEES5_NS0_8NullTypeEjiLb0ESB_EEvT0_T1_T2_iT3_T4_T5_:
[----:B------:R-:W-:Y:S08]  /*0000*/  LDC R1, c[0x0][0x37c] ;  /* 0x0000df00ff017b82 */ /* 0x000ff00000000800 */
[----:B------:R-:W0:Y:S01]  /*0010*/  S2UR UR4, SR_CTAID.X ;  /* 0x00000000000479c3 */ /* 0x000e220000002500 */
[----:B------:R-:W1:Y:S01]  /*0020*/  LDCU UR5, c[0x0][0x3a0] ;  /* 0x00007400ff0577ac */ /* 0x000e620008000800 */
[----:B------:R-:W2:Y:S06]  /*0030*/  LDCU.64 UR8, c[0x0][0x358] ;  /* 0x00006b00ff0877ac */ /* 0x000eac0008000a00 */
[----:B------:R-:W0:Y:S02]  /*0040*/  LDC R24, c[0x0][0x398] ;  /* 0x0000e600ff187b82 */ /* 0x000e240000000800 */
[----:B0-----:R-:W-:-:S04]  /*0050*/  VIADD R24, R24, UR4 ;  /* 0x0000000418187c36 */ /* 0x001fc80008000000 */
[----:B------:R-:W-:-:S05]  /*0060*/  IMAD R31, R24, 0x780, RZ ;  /* 0x00000780181f7824 */ /* 0x000fca00078e02ff */
[----:B-1----:R-:W-:-:S04]  /*0070*/  IADD3 R30, PT, PT, -R31, UR5, RZ ;  /* 0x000000051f1e7c10 */ /* 0x002fc8000fffe1ff */
[----:B------:R-:W-:-:S13]  /*0080*/  ISETP.GE.U32.AND P0, PT, R30, 0x781, PT ;  /* 0x000007811e00780c */ /* 0x000fda0003f06070 */
[----:B--2---:R-:W-:Y:S05]  /*0090*/  @!P0 BRA `(.L_x_0) ;  /* 0x0000001800048947 */ /* 0x004fea0003800000 */
[----:B------:R-:W0:Y:S01]  /*00a0*/  S2R R0, SR_TID.X ;  /* 0x0000000000007919 */ /* 0x000e220000002100 */
[----:B------:R-:W1:Y:S01]  /*00b0*/  LDCU.64 UR4, c[0x0][0x380] ;  /* 0x00007000ff0477ac */ /* 0x000e620008000a00 */
[C---:B0-----:R-:W-:Y:S02]  /*00c0*/  LOP3.LUT R2, R0.reuse, 0x1f, RZ, 0xc0, !PT ;  /* 0x0000001f00027812 */ /* 0x041fe400078ec0ff */
[----:B------:R-:W-:-:S05]  /*00d0*/  LOP3.LUT R3, R0, 0x3e0, RZ, 0xc0, !PT ;  /* 0x000003e000037812 */ /* 0x000fca00078ec0ff */
[----:B------:R-:W-:-:S05]  /*00e0*/  IMAD R2, R3, 0xf, R2 ;  /* 0x0000000f03027824 */ /* 0x000fca00078e0202 */
[----:B------:R-:W-:-:S05]  /*00f0*/  IADD3 R3, P0, PT, R31, R2, RZ ;  /* 0x000000021f037210 */ /* 0x000fca0007f1e0ff */
[----:B------:R-:W-:Y:S02]  /*0100*/  IMAD.X R4, RZ, RZ, RZ, P0 ;  /* 0x000000ffff047224 */ /* 0x000fe400000e06ff */
[----:B------:R-:W-:-:S03]  /*0110*/  IMAD.SHL.U32 R2, R3, 0x4, RZ ;  /* 0x0000000403027824 */ /* 0x000fc600078e00ff */
[----:B------:R-:W-:Y:S02]  /*0120*/  SHF.L.U64.HI R3, R3, 0x2, R4 ;  /* 0x0000000203037819 */ /* 0x000fe40000010204 */
[----:B-1----:R-:W-:-:S04]  /*0130*/  IADD3 R6, P0, PT, R2, UR4, RZ ;  /* 0x0000000402067c10 */ /* 0x002fc8000ff1e0ff */
[----:B------:R-:W-:-:S05]  /*0140*/  IADD3.X R7, PT, PT, R3, UR5, RZ, P0, !PT ;  /* 0x0000000503077c10 */ /* 0x000fca00087fe4ff */
[----:B------:R-:W2:Y:S04]  /*0150*/  LDG.E R8, desc[UR8][R6.64] ;  /* 0x0000000806087981 */ /* 0x000ea8000c1e1900 */
[----:B------:R-:W3:Y:S04]  /*0160*/  LDG.E R10, desc[UR8][R6.64+0x80] ;  /* 0x00008008060a7981 */ /* 0x000ee8000c1e1900 */
[----:B------:R-:W4:Y:S04]  /*0170*/  LDG.E R12, desc[UR8][R6.64+0x100] ;  /* 0x00010008060c7981 */ /* 0x000f28000c1e1900 */
[----:B------:R-:W5:Y:S04]  /*0180*/  LDG.E R14, desc[UR8][R6.64+0x180] ;  /* 0x00018008060e7981 */ /* 0x000f68000c1e1900 */
        /* <DEDUP_REMOVED lines=10> */
[----:B------:R-:W5:Y:S01]  /*0230*/  LDG.E R40, desc[UR8][R6.64+0x700] ;  /* 0x0007000806287981 */ /* 0x000f62000c1e1900 */
[----:B------:R-:W0:Y:S01]  /*0240*/  S2UR UR5, SR_CgaCtaId ;  /* 0x00000000000579c3 */ /* 0x000e220000008800 */
[----:B------:R-:W-:Y:S01]  /*0250*/  SHF.R.U32.HI R25, RZ, 0x5, R0 ;  /* 0x00000005ff197819 */ /* 0x000fe20000011600 */
[----:B------:R-:W-:Y:S01]  /*0260*/  UMOV UR4, 0x400 ;  /* 0x0000040000047882 */ /* 0x000fe20000000000 */
[----:B------:R-:W1:Y:S01]  /*0270*/  S2R R4, SR_LANEID ;  /* 0x0000000000047919 */ /* 0x000e620000000000 */
[----:B------:R-:W-:Y:S01]  /*0280*/  ISETP.NE.AND P0, PT, R24, RZ, PT ;  /* 0x000000ff1800720c */ /* 0x000fe20003f05270 */
[----:B------:R-:W-:Y:S01]  /*0290*/  BSSY.RECONVERGENT B0, `(.L_x_1) ;  /* 0x000011f000007945 */ /* 0x000fe20003800200 */
[----:B0-----:R-:W-:Y:S01]  /*02a0*/  ULEA UR4, UR5, UR4, 0x18 ;  /* 0x0000000405047291 */ /* 0x001fe2000f8ec0ff */
[----:B-1----:R-:W-:-:S05]  /*02b0*/  IMAD R29, R25, 0x1e0, R4 ;  /* 0x000001e0191d7824 */ /* 0x002fca00078e0204 */
[----:B------:R-:W-:-:S05]  /*02c0*/  LEA R29, R29, UR4, 0x2 ;  /* 0x000000041d1d7c11 */ /* 0x000fca000f8e10ff */
[----:B------:R-:W-:Y:S01]  /*02d0*/  IMAD R28, R4, 0x38, R29 ;  /* 0x00000038041c7824 */ /* 0x000fe200078e021d */
[----:B--2---:R0:W-:Y:S04]  /*02e0*/  STS [R29], R8 ;  /* 0x000000081d007388 */ /* 0x0041e80000000800 */
[----:B---3--:R0:W-:Y:S04]  /*02f0*/  STS [R29+0x80], R10 ;  /* 0x0000800a1d007388 */ /* 0x0081e80000000800 */
[----:B----4-:R0:W-:Y:S04]  /*0300*/  STS [R29+0x100], R12 ;  /* 0x0001000c1d007388 */ /* 0x0101e80000000800 */
[----:B-----5:R0:W-:Y:S04]  /*0310*/  STS [R29+0x180], R14 ;  /* 0x0001800e1d007388 */ /* 0x0201e80000000800 */
[----:B------:R0:W-:Y:S04]  /*0320*/  STS [R29+0x200], R16 ;  /* 0x000200101d007388 */ /* 0x0001e80000000800 */
        /* <DEDUP_REMOVED lines=9> */
[----:B------:R0:W-:Y:S01]  /*03c0*/  STS [R29+0x700], R40 ;  /* 0x000700281d007388 */ /* 0x0001e20000000800 */
[----:B------:R-:W-:-:S03]  /*03d0*/  NOP ;  /* 0x0000000000007918 */ /* 0x000fc60000000000 */
[----:B------:R0:W1:Y:S04]  /*03e0*/  LDS R5, [R28] ;  /* 0x000000001c057984 */ /* 0x0000680000000800 */
[----:B------:R0:W2:Y:S04]  /*03f0*/  LDS R6, [R28+0x4] ;  /* 0x000004001c067984 */ /* 0x0000a80000000800 */
[----:B------:R0:W3:Y:S04]  /*0400*/  LDS R7, [R28+0x8] ;  /* 0x000008001c077984 */ /* 0x0000e80000000800 */
[----:B------:R0:W4:Y:S04]  /*0410*/  LDS R8, [R28+0xc] ;  /* 0x00000c001c087984 */ /* 0x0001280000000800 */
[----:B------:R0:W0:Y:S04]  /*0420*/  LDS R9, [R28+0x10] ;  /* 0x000010001c097984 */ /* 0x0000280000000800 */
        /* <DEDUP_REMOVED lines=9> */
[----:B------:R0:W0:Y:S01]  /*04c0*/  LDS R23, [R28+0x38] ;  /* 0x000038001c177984 */ /* 0x0000220000000800 */
[----:B------:R-:W-:Y:S06]  /*04d0*/  BAR.SYNC.DEFER_BLOCKING 0x0 ;  /* 0x0000000000007b1d */ /* 0x000fec0000010000 */
[----:B-1234-:R-:W-:Y:S05]  /*04e0*/  @P0 BRA `(.L_x_2) ;  /* 0x0000000000cc0947 */ /* 0x01efea0003800000 */
[----:B0-----:R-:W-:Y:S02]  /*04f0*/  IADD3 R12, PT, PT, R7, R6, R5 ;  /* 0x00000006070c7210 */ /* 0x001fe40007ffe005 */
[C---:B------:R-:W-:Y:S02]  /*0500*/  ISETP.GT.AND P0, PT, R4.reuse, RZ, PT ;  /* 0x000000ff0400720c */ /* 0x040fe40003f04270 */
[----:B------:R-:W-:Y:S02]  /*0510*/  IADD3 R12, PT, PT, R9, R8, R12 ;  /* 0x00000008090c7210 */ /* 0x000fe40007ffe00c */
[----:B------:R-:W-:Y:S02]  /*0520*/  ISETP.NE.AND P1, PT, R4, 0x1f, PT ;  /* 0x0000001f0400780c */ /* 0x000fe40003f25270 */
[----:B------:R-:W-:Y:S02]  /*0530*/  IADD3 R12, PT, PT, R11, R10, R12 ;  /* 0x0000000a0b0c7210 */ /* 0x000fe40007ffe00c */
[----:B------:R-:W-:-:S02]  /*0540*/  ISETP.GE.U32.AND P2, PT, R0, 0x20, PT ;  /* 0x000000200000780c */ /* 0x000fc40003f46070 */
[----:B------:R-:W-:Y:S02]  /*0550*/  IADD3 R12, PT, PT, R17, R16, R12 ;  /* 0x00000010110c7210 */ /* 0x000fe40007ffe00c */
[----:B------:R-:W-:Y:S02]  /*0560*/  ISETP.NE.AND P3, PT, R4, RZ, PT ;  /* 0x000000ff0400720c */ /* 0x000fe40003f65270 */
[----:B------:R-:W-:-:S03]  /*0570*/  IADD3 R12, PT, PT, R19, R18, R12 ;  /* 0x00000012130c7210 */ /* 0x000fc60007ffe00c */
[----:B------:R-:W-:Y:S02]  /*0580*/  @!P1 LEA R27, R25, UR4, 0x2 ;  /* 0x00000004191b9c11 */ /* 0x000fe4000f8e10ff */
[----:B------:R-:W-:-:S04]  /*0590*/  IADD3 R12, PT, PT, R21, R20, R12 ;  /* 0x00000014150c7210 */ /* 0x000fc80007ffe00c */
[----:B------:R-:W-:-:S05]  /*05a0*/  IADD3 R12, PT, PT, R23, R22, R12 ;  /* 0x00000016170c7210 */ /* 0x000fca0007ffe00c */
[----:B------:R-:W0:Y:S02]  /*05b0*/  SHFL.UP PT, R13, R12, 0x1, RZ ;  /* 0x042000000c0d7989 */ /* 0x000e2400000e00ff */
[----:B0-----:R-:W-:Y:S02]  /*05c0*/  SEL R13, R13, RZ, P0 ;  /* 0x000000ff0d0d7207 */ /* 0x001fe40000000000 */
[----:B------:R-:W-:-:S03]  /*05d0*/  ISETP.GE.AND P0, PT, R4, 0x2, PT ;  /* 0x000000020400780c */ /* 0x000fc60003f06270 */
[----:B------:R-:W-:-:S05]  /*05e0*/  IMAD.IADD R13, R12, 0x1, R13 ;  /* 0x000000010c0d7824 */ /* 0x000fca00078e020d */
        /* <DEDUP_REMOVED lines=14> */
[----:B------:R-:W-:-:S03]  /*06d0*/  ISETP.NE.AND P0, PT, R25, 0x2, PT ;  /* 0x000000021900780c */ /* 0x000fc60003f05270 */
[----:B------:R-:W-:-:S05]  /*06e0*/  IMAD.IADD R26, R24, 0x1, R13 ;  /* 0x00000001181a7824 */ /* 0x000fca00078e020d */
[----:B------:R-:W-:Y:S01]  /*06f0*/  @!P1 STS [R27+0x10], R26 ;  /* 0x0000101a1b009388 */ /* 0x000fe20000000800 */
[----:B------:R-:W-:Y:S01]  /*0700*/  BAR.SYNC.DEFER_BLOCKING 0x0 ;  /* 0x0000000000007b1d */ /* 0x000fe20000010000 */
[----:B------:R-:W-:-:S05]  /*0710*/  ISETP.NE.AND P1, PT, R25, 0x3, PT ;  /* 0x000000031900780c */ /* 0x000fca0003f25270 */
[----:B------:R-:W-:Y:S04]  /*0720*/  SHFL.UP PT, R30, R26, 0x1, RZ ;  /* 0x042000001a1e7989 */ /* 0x000fe800000e00ff */
[----:B------:R-:W0:Y:S02]  /*0730*/  LDS.128 R12, [UR4+0x10] ;  /* 0x00001004ff0c7984 */ /* 0x000e240008000c00 */
[----:B0-----:R-:W-:-:S04]  /*0740*/  IMAD.IADD R13, R12, 0x1, R13 ;  /* 0x000000010c0d7824 */ /* 0x001fc800078e020d */
[----:B------:R-:W-:Y:S01]  /*0750*/  IMAD.IADD R14, R14, 0x1, R13 ;  /* 0x000000010e0e7824 */ /* 0x000fe200078e020d */
[----:B------:R-:W-:Y:S02]  /*0760*/  SEL R12, R13, R12, !P0 ;  /* 0x0000000c0d0c7207 */ /* 0x000fe40004000000 */
[----:B------:R-:W-:Y:S01]  /*0770*/  ISETP.NE.AND P0, PT, R0, RZ, PT ;  /* 0x000000ff0000720c */ /* 0x000fe20003f05270 */
[----:B------:R-:W-:Y:S01]  /*0780*/  IMAD.IADD R15, R15, 0x1, R14 ;  /* 0x000000010f0f7824 */ /* 0x000fe200078e020e */
[----:B------:R-:W-:Y:S02]  /*0790*/  SEL R13, R30, RZ, P3 ;  /* 0x000000ff1e0d7207 */ /* 0x000fe40001800000 */
[----:B------:R-:W-:-:S05]  /*07a0*/  SEL R12, R14, R12, !P1 ;  /* 0x0000000c0e0c7207 */ /* 0x000fca0004800000 */
[----:B------:R-:W-:-:S04]  /*07b0*/  @P2 IMAD.IADD R30, R12, 0x1, R13 ;  /* 0x000000010c1e2824 */ /* 0x000fc800078e020d */
[----:B------:R-:W-:Y:S05]  /*07c0*/  @P0 BRA `(.L_x_3) ;  /* 0x0000000c002c0947 */ /* 0x000fea0003800000 */
[----:B------:R-:W0:Y:S01]  /*07d0*/  LDC.64 R12, c[0x0][0x390] ;  /* 0x0000e400ff0c7b82 */ /* 0x000e220000000a00 */
[----:B------:R-:W-:Y:S02]  /*07e0*/  IMAD.MOV.U32 R14, RZ, RZ, 0x65 ;  /* 0x00000065ff0e7424 */ /* 0x000fe400078e00ff */
[----:B------:R-:W-:-:S03]  /*07f0*/  IMAD.MOV.U32 R30, RZ, RZ, RZ ;  /* 0x000000ffff1e7224 */ /* 0x000fc600078e00ff */
[----:B0-----:R0:W-:Y:S01]  /*0800*/  ST.E.64.STRONG.GPU desc[UR8][R12.64+0x100], R14 ;  /* 0x0001000e0c007985 */ /* 0x0011e2000c10fb08 */
[----:B------:R-:W-:Y:S05]  /*0810*/  BRA `(.L_x_3) ;  /* 0x0000000c00187947 */ /* 0x000fea0003800000 */
.L_x_2:
[----:B0-----:R-:W-:Y:S02]  /*0820*/  IADD3 R12, PT, PT, R7, R6, R5 ;  /* 0x00000006070c7210 */ /* 0x001fe40007ffe005 */
[C---:B------:R-:W-:Y:S02]  /*0830*/  ISETP.GT.AND P0, PT, R4.reuse, RZ, PT ;  /* 0x000000ff0400720c */ /* 0x040fe40003f04270 */
[----:B------:R-:W-:Y:S02]  /*0840*/  IADD3 R12, PT, PT, R9, R8, R12 ;  /* 0x00000008090c7210 */ /* 0x000fe40007ffe00c */
[C---:B------:R-:W-:Y:S02]  /*0850*/  ISETP.NE.AND P1, PT, R4.reuse, 0x1f, PT ;  /* 0x0000001f0400780c */ /* 0x040fe40003f25270 */
[----:B------:R-:W-:Y:S02]  /*0860*/  IADD3 R12, PT, PT, R11, R10, R12 ;  /* 0x0000000a0b0c7210 */ /* 0x000fe40007ffe00c */
[----:B------:R-:W-:-:S02]  /*0870*/  ISETP.NE.AND P2, PT, R4, RZ, PT ;  /* 0x000000ff0400720c */ /* 0x000fc40003f45270 */
[----:B------:R-:W-:-:S04]  /*0880*/  IADD3 R12, PT, PT, R17, R16, R12 ;  /* 0x00000010110c7210 */ /* 0x000fc80007ffe00c */
        /* <DEDUP_REMOVED lines=32> */
[----:B------:R-:W-:Y:S01]  /*0a90*/  ISETP.GT.U32.AND P0, PT, R0, 0x1f, PT ;  /* 0x0000001f0000780c */ /* 0x000fe20003f04070 */
[----:B------:R-:W-:Y:S01]  /*0aa0*/  IMAD.IADD R15, R15, 0x1, R14 ;  /* 0x000000010f0f7824 */ /* 0x000fe200078e020e */
[----:B------:R-:W-:Y:S02]  /*0ab0*/  SEL R13, R31, RZ, P2 ;  /* 0x000000ff1f0d7207 */ /* 0x000fe40001000000 */
[----:B------:R-:W-:Y:S02]  /*0ac0*/  SEL R12, R14, R12, !P1 ;  /* 0x0000000c0e0c7207 */ /* 0x000fe40004800000 */
[----:B------:R-:W-:-:S03]  /*0ad0*/  ISETP.GE.U32.AND P1, PT, R0, 0x20, PT ;  /* 0x000000200000780c */ /* 0x000fc60003f26070 */
[----:B------:R-:W-:-:S05]  /*0ae0*/  IMAD.IADD R12, R12, 0x1, R13 ;  /* 0x000000010c0c7824 */ /* 0x000fca00078e020d */
[----:B------:R-:W-:Y:S01]  /*0af0*/  SEL R31, R31, R12, !P1 ;  /* 0x0000000c1f1f7207 */ /* 0x000fe20004800000 */
[----:B------:R-:W-:Y:S06]  /*0b00*/  @P0 BRA `(.L_x_4) ;  /* 0x0000000800380947 */ /* 0x000fec0003800000 */
[----:B------:R-:W0:Y:S01]  /*0b10*/  LDC.64 R12, c[0x0][0x390] ;  /* 0x0000e400ff0c7b82 */ /* 0x000e220000000a00 */
[----:B------:R-:W-:Y:S02]  /*0b20*/  ISETP.NE.AND P0, PT, R0, RZ, PT ;  /* 0x000000ff0000720c */ /* 0x000fe40003f05270 */
[----:B------:R-:W-:-:S05]  /*0b30*/  LOP3.LUT R25, RZ, R0, RZ, 0x33, !PT ;  /* 0x00000000ff197212 */ /* 0x000fca00078e33ff */
[----:B------:R-:W1:Y:S01]  /*0b40*/  LDC R30, c[0x0][0x370] ;  /* 0x0000dc00ff1e7b82 */ /* 0x000e620000000800 */
[----:B------:R-:W-:-:S05]  /*0b50*/  IMAD.IADD R32, R24, 0x1, R25 ;  /* 0x0000000118207824 */ /* 0x000fca00078e0219 */
[----:B------:R-:W-:Y:S01]  /*0b60*/  @!P0 IMAD.MOV.U32 R14, RZ, RZ, 0x64 ;  /* 0x00000064ff0e8424 */ /* 0x000fe200078e00ff */
[----:B------:R2:W-:Y:S01]  /*0b70*/  @!P0 STS [UR4+0xc], R15 ;  /* 0x00000c0fff008988 */ /* 0x0005e20008000804 */
[----:B0-----:R-:W-:-:S05]  /*0b80*/  IMAD.WIDE R42, R24, 0x8, R12 ;  /* 0x00000008182a7825 */ /* 0x001fca00078e020c */
[----:B------:R2:W-:Y:S01]  /*0b90*/  @!P0 ST.E.64.STRONG.GPU desc[UR8][R42.64+0x100], R14 ;  /* 0x0001000e2a008985 */ /* 0x0005e2000c10fb08 */
[----:B-1----:R-:W-:-:S13]  /*0ba0*/  ISETP.GT.U32.AND P1, PT, R30, 0x1f3, PT ;  /* 0x000001f31e00780c */ /* 0x002fda0003f24070 */
[----:B--2---:R-:W-:Y:S05]  /*0bb0*/  @P1 BRA `(.L_x_5) ;  /* 0x0000000000081947 */ /* 0x004fea0003800000 */
[----:B------:R0:W-:Y:S06]  /*0bc0*/  MEMBAR.SC.CTA ;  /* 0x0000000000007992 */ /* 0x0001ec0000000000 */
[----:B0-----:R-:W-:Y:S05]  /*0bd0*/  BRA `(.L_x_6) ;  /* 0x0000000000087947 */ /* 0x001fea0003800000 */
.L_x_5:
[----:B------:R-:W-:Y:S05]  /*0be0*/  NANOSLEEP 0x1c2 ;  /* 0x000001c20000795d */ /* 0x000fea0003800000 */
[----:B------:R-:W-:Y:S01]  /*0bf0*/  NOP ;  /* 0x0000000000007918 */ /* 0x000fe20000000000 */
.L_x_6:
[----:B------:R-:W-:-:S05]  /*0c00*/  IMAD.WIDE R24, R32, 0x8, R12 ;  /* 0x0000000820187825 */ /* 0x000fca00078e020c */
[----:B------:R-:W2:Y:S01]  /*0c10*/  LD.E.64.STRONG.GPU R12, desc[UR8][R24.64+0x100] ;  /* 0x00010008180c7980 */ /* 0x000ea2000c10fb00 */
[----:B------:R-:W-:Y:S01]  /*0c20*/  UMOV UR5, 0xffffffff ;  /* 0xffffffff00057882 */ /* 0x000fe20000000000 */
[----:B--2---:R-:W-:Y:S02]  /*0c30*/  ISETP.NE.AND P0, PT, R12, 0x63, PT ;  /* 0x000000630c00780c */ /* 0x004fe40003f05270 */
[----:B------:R-:W-:Y:S11]  /*0c40*/  BRA.DIV UR5, `(.L_x_7) ;  /* 0x0000002a05347947 */ /* 0x000ff6000b800000 */
[----:B------:R-:W-:-:S13]  /*0c50*/  VOTE.ANY P0, !P0 ;  /* 0x0000000000ff7806 */ /* 0x000fda0004000100 */
.L_x_46:
[----:B------:R-:W-:Y:S05]  /*0c60*/  @!P0 BRA `(.L_x_8) ;  /* 0x0000000000308947 */ /* 0x000fea0003800000 */
.L_x_12:
[----:B------:R-:W-:Y:S05]  /*0c70*/  YIELD ;  /* 0x0000000000007946 */ /* 0x000fea0003800000 */
[----:B------:R-:W-:Y:S05]  /*0c80*/  @P1 BRA `(.L_x_9) ;  /* 0x0000000000081947 */ /* 0x000fea0003800000 */
[----:B------:R0:W-:Y:S06]  /*0c90*/  MEMBAR.SC.CTA ;  /* 0x0000000000007992 */ /* 0x0001ec0000000000 */
[----:B0-----:R-:W-:Y:S05]  /*0ca0*/  BRA `(.L_x_10) ;  /* 0x0000000000087947 */ /* 0x001fea0003800000 */
.L_x_9:
[----:B------:R-:W-:Y:S05]  /*0cb0*/  NANOSLEEP 0x15e ;  /* 0x0000015e0000795d */ /* 0x000fea0003800000 */
[----:B------:R-:W-:Y:S01]  /*0cc0*/  NOP ;  /* 0x0000000000007918 */ /* 0x000fe20000000000 */
.L_x_10:
[----:B------:R-:W2:Y:S01]  /*0cd0*/  LD.E.64.STRONG.GPU R12, desc[UR8][R24.64+0x100] ;  /* 0x00010008180c7980 */ /* 0x000ea2000c10fb00 */
[----:B------:R-:W-:Y:S01]  /*0ce0*/  UMOV UR5, 0xffffffff ;  /* 0xffffffff00057882 */ /* 0x000fe20000000000 */
[----:B--2---:R-:W-:Y:S02]  /*0cf0*/  ISETP.NE.AND P0, PT, R12, 0x63, PT ;  /* 0x000000630c00780c */ /* 0x004fe40003f05270 */
[----:B------:R-:W-:Y:S11]  /*0d00*/  BRA.DIV UR5, `(.L_x_11) ;  /* 0x0000002a05247947 */ /* 0x000ff6000b800000 */
[----:B------:R-:W-:-:S13]  /*0d10*/  VOTE.ANY P0, !P0 ;  /* 0x0000000000ff7806 */ /* 0x000fda0004000100 */
.L_x_49:
[----:B------:R-:W-:Y:S05]  /*0d20*/  @P0 BRA `(.L_x_12) ;  /* 0xfffffffc00d00947 */ /* 0x000fea000383ffff */
.L_x_8:
[----:B------:R-:W-:Y:S01]  /*0d30*/  UMOV UR5, 0xffffffff ;  /* 0xffffffff00057882 */ /* 0x000fe20000000000 */
[----:B------:R-:W-:Y:S02]  /*0d40*/  ISETP.NE.AND P0, PT, R12, 0x65, PT ;  /* 0x000000650c00780c */ /* 0x000fe40003f05270 */
[----:B------:R-:W-:Y:S11]  /*0d50*/  BRA.DIV UR5, `(.L_x_13) ;  /* 0x0000002a05307947 */ /* 0x000ff6000b800000 */
[----:B------:R-:W0:Y:S01]  /*0d60*/  S2R R33, SR_GEMASK ;  /* 0x0000000000217919 */ /* 0x000e220000003c00 */
[----:B------:R-:W-:Y:S01]  /*0d70*/  VOTE.ANY R14, PT, !P0 ;  /* 0x00000000000e7806 */ /* 0x000fe200040e0100 */
[C---:B------:R-:W-:Y:S02]  /*0d80*/  VIADD R37, R4.reuse, 0x2 ;  /* 0x0000000204257836 */ /* 0x040fe40000000000 */
[C---:B------:R-:W-:Y:S02]  /*0d90*/  VIADD R36, R4.reuse, 0x4 ;  /* 0x0000000404247836 */ /* 0x040fe40000000000 */
[----:B------:R-:W-:Y:S01]  /*0da0*/  VIADD R35, R4, 0x8 ;  /* 0x0000000804237836 */ /* 0x000fe20000000000 */
[----:B0-----:R-:W-:-:S05]  /*0db0*/  LOP3.LUT R14, R14, 0x80000000, R33, 0xec, !PT ;  /* 0x800000000e0e7812 */ /* 0x001fca00078eec21 */
[----:B------:R-:W-:-:S05]  /*0dc0*/  VIADD R25, R14, 0xffffffff ;  /* 0xffffffff0e197836 */ /* 0x000fca0000000000 */
[----:B------:R-:W-:-:S04]  /*0dd0*/  LOP3.LUT R25, R14, R25, RZ, 0xc, !PT ;  /* 0x000000190e197212 */ /* 0x000fc800078e0cff */
[----:B------:R0:W1:Y:S02]  /*0de0*/  POPC R39, R25 ;  /* 0x0000001900277309 */ /* 0x0000640000000000 */
[----:B0-----:R-:W0:Y:S01]  /*0df0*/  LDC.64 R24, c[0x0][0x390] ;  /* 0x0000e400ff187b82 */ /* 0x001e220000000a00 */
[----:B-1----:R-:W1:Y:S01]  /*0e00*/  SHFL.DOWN PT, R34, R13, 0x1, R39 ;  /* 0x082000000d227989 */ /* 0x002e6200000e0027 */
[----:B------:R-:W-:-:S04]  /*0e10*/  ISETP.GE.AND P0, PT, R4, R39, PT ;  /* 0x000000270400720c */ /* 0x000fc80003f06270 */
[----:B-1----:R-:W-:Y:S02]  /*0e20*/  SEL R34, R34, RZ, !P0 ;  /* 0x000000ff22227207 */ /* 0x002fe40004000000 */
[----:B------:R-:W-:-:S03]  /*0e30*/  ISETP.GT.AND P0, PT, R37, R39, PT ;  /* 0x000000272500720c */ /* 0x000fc60003f04270 */
[----:B------:R-:W-:-:S05]  /*0e40*/  IMAD.IADD R26, R34, 0x1, R13 ;  /* 0x00000001221a7824 */ /* 0x000fca00078e020d */
[----:B------:R-:W1:Y:S02]  /*0e50*/  SHFL.DOWN PT, R34, R26, 0x2, R39 ;  /* 0x084000001a227989 */ /* 0x000e6400000e0027 */
[----:B-1----:R-:W-:Y:S02]  /*0e60*/  SEL R27, R34, RZ, !P0 ;  /* 0x000000ff221b7207 */ /* 0x002fe40004000000 */
[----:B------:R-:W-:-:S03]  /*0e70*/  ISETP.GT.AND P0, PT, R36, R39, PT ;  /* 0x000000272400720c */ /* 0x000fc60003f04270 */
[----:B------:R-:W-:Y:S01]  /*0e80*/  IMAD.IADD R38, R26, 0x1, R27 ;  /* 0x000000011a267824 */ /* 0x000fe200078e021b */
[----:B0-----:R-:W-:-:S04]  /*0e90*/  IADD3 R26, P2, PT, R24, 0x100, RZ ;  /* 0x00000100181a7810 */ /* 0x001fc80007f5e0ff */
[----:B------:R-:W0:Y:S01]  /*0ea0*/  SHFL.DOWN PT, R34, R38, 0x4, R39 ;  /* 0x0880000026227989 */ /* 0x000e2200000e0027 */
[----:B------:R-:W-:Y:S01]  /*0eb0*/  IMAD.X R27, RZ, RZ, R25, P2 ;  /* 0x000000ffff1b7224 */ /* 0x000fe200010e0619 */
[----:B0-----:R-:W-:Y:S02]  /*0ec0*/  SEL R13, R34, RZ, !P0 ;  /* 0x000000ff220d7207 */ /* 0x001fe40004000000 */
[----:B------:R-:W-:-:S03]  /*0ed0*/  ISETP.GT.AND P0, PT, R35, R39, PT ;  /* 0x000000272300720c */ /* 0x000fc60003f04270 */
[----:B------:R-:W-:Y:S02]  /*0ee0*/  IMAD.IADD R40, R38, 0x1, R13 ;  /* 0x0000000126287824 */ /* 0x000fe400078e020d */
[----:B------:R-:W-:-:S03]  /*0ef0*/  VIADD R38, R4, 0x10 ;  /* 0x0000001004267836 */ /* 0x000fc60000000000 */
[----:B------:R-:W0:Y:S02]  /*0f00*/  SHFL.DOWN PT, R34, R40, 0x8, R39 ;  /* 0x0900000028227989 */ /* 0x000e2400000e0027 */
[----:B------:R-:W-:Y:S02]  /*0f10*/  ISETP.GT.AND P1, PT, R38, R39, PT ;  /* 0x000000272600720c */ /* 0x000fe40003f24270 */
[----:B0-----:R-:W-:Y:S02]  /*0f20*/  SEL R13, R34, RZ, !P0 ;  /* 0x000000ff220d7207 */ /* 0x001fe40004000000 */
[----:B------:R-:W-:-:S03]  /*0f30*/  ISETP.NE.AND P0, PT, R12, 0x65, PT ;  /* 0x000000650c00780c */ /* 0x000fc60003f05270 */
[----:B------:R-:W-:-:S05]  /*0f40*/  IMAD.IADD R44, R40, 0x1, R13 ;  /* 0x00000001282c7824 */ /* 0x000fca00078e020d */
[----:B------:R-:W0:Y:S05]  /*0f50*/  SHFL.DOWN PT, R34, R44, 0x10, R39 ;  /* 0x0a0000002c227989 */ /* 0x000e2a00000e0027 */
[----:B------:R-:W-:Y:S02]  /*0f60*/  VOTE.ALL P0, P0 ;  /* 0x0000000000ff7806 */ /* 0x000fe40000000000 */
[----:B0-----:R-:W-:-:S05]  /*0f70*/  SEL R13, R34, RZ, !P1 ;  /* 0x000000ff220d7207 */ /* 0x001fca0004800000 */
[----:B------:R-:W-:-:S07]  /*0f80*/  IMAD.IADD R40, R44, 0x1, R13 ;  /* 0x000000012c287824 */ /* 0x000fce00078e020d */
.L_x_58:
[----:B------:R-:W-:Y:S05]  /*0f90*/  @!P0 BRA `(.L_x_14) ;  /* 0x0000000000d48947 */ /* 0x000fea0003800000 */
.L_x_22:
[----:B------:R-:W-:-:S05]  /*0fa0*/  IMAD.WIDE R24, R32, 0x8, R26 ;  /* 0x0000000820187825 */ /* 0x000fca00078e021a */
[----:B------:R-:W2:Y:S01]  /*0fb0*/  LD.E.64.STRONG.GPU R12, desc[UR8][R24.64+-0x100] ;  /* 0xffff0008180c7980 */ /* 0x000ea2000c10fb00 */
[----:B------:R-:W-:Y:S05]  /*0fc0*/  YIELD ;  /* 0x0000000000007946 */ /* 0x000fea0003800000 */
[----:B------:R-:W-:Y:S01]  /*0fd0*/  UMOV UR5, 0xffffffff ;  /* 0xffffffff00057882 */ /* 0x000fe20000000000 */
[----:B--2---:R-:W-:Y:S02]  /*0fe0*/  ISETP.NE.AND P0, PT, R12, 0x63, PT ;  /* 0x000000630c00780c */ /* 0x004fe40003f05270 */
[----:B------:R-:W-:Y:S11]  /*0ff0*/  BRA.DIV UR5, `(.L_x_15) ;  /* 0x0000002a058c7947 */ /* 0x000ff6000b800000 */
[----:B------:R-:W-:-:S13]  /*1000*/  VOTE.ANY P0, !P0 ;  /* 0x0000000000ff7806 */ /* 0x000fda0004000100 */
.L_x_61:
[----:B------:R-:W-:Y:S05]  /*1010*/  @!P0 BRA `(.L_x_16) ;  /* 0x0000000000348947 */ /* 0x000fea0003800000 */
[----:B------:R-:W-:-:S13]  /*1020*/  ISETP.GT.U32.AND P1, PT, R30, 0x1f3, PT ;  /* 0x000001f31e00780c */ /* 0x000fda0003f24070 */
.L_x_20:
[----:B------:R-:W-:Y:S05]  /*1030*/  YIELD ;  /* 0x0000000000007946 */ /* 0x000fea0003800000 */
[----:B------:R-:W-:Y:S05]  /*1040*/  @P1 BRA `(.L_x_17) ;  /* 0x0000000000081947 */ /* 0x000fea0003800000 */
[----:B------:R0:W-:Y:S06]  /*1050*/  MEMBAR.SC.CTA ;  /* 0x0000000000007992 */ /* 0x0001ec0000000000 */
[----:B0-----:R-:W-:Y:S05]  /*1060*/  BRA `(.L_x_18) ;  /* 0x0000000000087947 */ /* 0x001fea0003800000 */
.L_x_17:
[----:B------:R-:W-:Y:S05]  /*1070*/  NANOSLEEP 0x15e ;  /* 0x0000015e0000795d */ /* 0x000fea0003800000 */
[----:B------:R-:W-:Y:S01]  /*1080*/  NOP ;  /* 0x0000000000007918 */ /* 0x000fe20000000000 */
.L_x_18:
[----:B------:R-:W2:Y:S01]  /*1090*/  LD.E.64.STRONG.GPU R12, desc[UR8][R24.64+-0x100] ;  /* 0xffff0008180c7980 */ /* 0x000ea2000c10fb00 */
[----:B------:R-:W-:Y:S01]  /*10a0*/  UMOV UR5, 0xffffffff ;  /* 0xffffffff00057882 */ /* 0x000fe20000000000 */
[----:B--2---:R-:W-:Y:S02]  /*10b0*/  ISETP.NE.AND P0, PT, R12, 0x63, PT ;  /* 0x000000630c00780c */ /* 0x004fe40003f05270 */
[----:B------:R-:W-:Y:S11]  /*10c0*/  BRA.DIV UR5, `(.L_x_19) ;  /* 0x0000002a05787947 */ /* 0x000ff6000b800000 */
[----:B------:R-:W-:-:S13]  /*10d0*/  VOTE.ANY P0, !P0 ;  /* 0x0000000000ff7806 */ /* 0x000fda0004000100 */
.L_x_64:
[----:B------:R-:W-:Y:S05]  /*10e0*/  @P0 BRA `(.L_x_20) ;  /* 0xfffffffc00d00947 */ /* 0x000fea000383ffff */
.L_x_16:
[----:B------:R-:W-:Y:S01]  /*10f0*/  UMOV UR5, 0xffffffff ;  /* 0xffffffff00057882 */ /* 0x000fe20000000000 */
[----:B------:R-:W-:Y:S02]  /*1100*/  ISETP.NE.AND P0, PT, R12, 0x65, PT ;  /* 0x000000650c00780c */ /* 0x000fe40003f05270 */
[----:B------:R-:W-:Y:S11]  /*1110*/  BRA.DIV UR5, `(.L_x_21) ;  /* 0x0000002a05847947 */ /* 0x000ff6000b800000 */
[----:B------:R-:W-:Y:S01]  /*1120*/  VOTE.ANY R14, PT, !P0 ;  /* 0x00000000000e7806 */ /* 0x000fe200040e0100 */
[----:B------:R-:W-:-:S03]  /*1130*/  VIADD R32, R32, 0xffffffe0 ;  /* 0xffffffe020207836 */ /* 0x000fc60000000000 */
[----:B------:R-:W-:-:S05]  /*1140*/  LOP3.LUT R14, R14, 0x80000000, R33, 0xec, !PT ;  /* 0x800000000e0e7812 */ /* 0x000fca00078eec21 */
[----:B------:R-:W-:-:S05]  /*1150*/  VIADD R25, R14, 0xffffffff ;  /* 0xffffffff0e197836 */ /* 0x000fca0000000000 */
[----:B------:R-:W-:-:S04]  /*1160*/  LOP3.LUT R25, R14, R25, RZ, 0xc, !PT ;  /* 0x000000190e197212 */ /* 0x000fc800078e0cff */
[----:B------:R-:W0:Y:S02]  /*1170*/  POPC R24, R25 ;  /* 0x0000001900187309 */ /* 0x000e240000000000 */
[----:B0-----:R-:W0:Y:S01]  /*1180*/  SHFL.DOWN PT, R34, R13, 0x1, R24 ;  /* 0x082000000d227989 */ /* 0x001e2200000e0018 */
[-C--:B------:R-:W-:Y:S02]  /*1190*/  ISETP.GE.AND P0, PT, R4, R24.reuse, PT ;  /* 0x000000180400720c */ /* 0x080fe40003f06270 */
[-C--:B------:R-:W-:Y:S02]  /*11a0*/  ISETP.GT.AND P1, PT, R38, R24.reuse, PT ;  /* 0x000000182600720c */ /* 0x080fe40003f24270 */
[----:B0-----:R-:W-:Y:S02]  /*11b0*/  SEL R34, R34, RZ, !P0 ;  /* 0x000000ff22227207 */ /* 0x001fe40004000000 */
[----:B------:R-:W-:-:S03]  /*11c0*/  ISETP.GT.AND P0, PT, R37, R24, PT ;  /* 0x000000182500720c */ /* 0x000fc60003f04270 */
[----:B------:R-:W-:-:S05]  /*11d0*/  IMAD.IADD R39, R34, 0x1, R13 ;  /* 0x0000000122277824 */ /* 0x000fca00078e020d */
[----:B------:R-:W0:Y:S02]  /*11e0*/  SHFL.DOWN PT, R34, R39, 0x2, R24 ;  /* 0x0840000027227989 */ /* 0x000e2400000e0018 */
        /* <DEDUP_REMOVED lines=9> */
[----:B------:R-:W-:-:S03]  /*1280*/  ISETP.NE.AND P0, PT, R12, 0x65, PT ;  /* 0x000000650c00780c */ /* 0x000fc60003f05270 */
[----:B------:R-:W-:-:S05]  /*1290*/  IMAD.IADD R39, R45, 0x1, R34 ;  /* 0x000000012d277824 */ /* 0x000fca00078e0222 */
[----:B------:R-:W0:Y:S05]  /*12a0*/  SHFL.DOWN PT, R34, R39, 0x10, R24 ;  /* 0x0a00000027227989 */ /* 0x000e2a00000e0018 */
[----:B------:R-:W-:Y:S02]  /*12b0*/  VOTE.ALL P0, P0 ;  /* 0x0000000000ff7806 */ /* 0x000fe40000000000 */
[----:B0-----:R-:W-:-:S04]  /*12c0*/  SEL R34, R34, RZ, !P1 ;  /* 0x000000ff22227207 */ /* 0x001fc80004800000 */
[----:B------:R-:W-:-:S07]  /*12d0*/  IADD3 R40, PT, PT, R39, R34, R40 ;  /* 0x0000002227287210 */ /* 0x000fce0007ffe028 */
.L_x_73:
[----:B------:R-:W-:Y:S05]  /*12e0*/  @P0 BRA `(.L_x_22) ;  /* 0xfffffffc002c0947 */ /* 0x000fea000383ffff */
.L_x_14:
[----:B------:R-:W-:Y:S02]  /*12f0*/  ISETP.NE.AND P1, PT, R0, RZ, PT ;  /* 0x000000ff0000720c */ /* 0x000fe40003f25270 */
[----:B------:R-:W-:-:S11]  /*1300*/  ISETP.NE.AND P0, PT, R4, RZ, PT ;  /* 0x000000ff0400720c */ /* 0x000fd60003f05270 */
[----:B------:R-:W0:Y:S01]  /*1310*/  @!P1 S2R R13, SR_CgaCtaId ;  /* 0x00000000000d9919 */ /* 0x000e220000008800 */
[----:B------:R-:W-:Y:S01]  /*1320*/  @!P1 MOV R4, 0x400 ;  /* 0x0000040000049802 */ /* 0x000fe20000000f00 */
[----:B------:R-:W-:Y:S01]  /*1330*/  @!P1 IMAD.IADD R15, R15, 0x1, R40 ;  /* 0x000000010f0f9824 */ /* 0x000fe200078e0228 */
[----:B------:R-:W-:Y:S01]  /*1340*/  @!P0 MOV R12, 0x400 ;  /* 0x00000400000c8802 */ /* 0x000fe20000000f00 */
[----:B------:R-:W1:Y:S01]  /*1350*/  @!P0 S2R R25, SR_CgaCtaId ;  /* 0x0000000000198919 */ /* 0x000e620000008800 */
[----:B------:R-:W-:-:S05]  /*1360*/  @!P1 IMAD.MOV.U32 R14, RZ, RZ, 0x65 ;  /* 0x00000065ff0e9424 */ /* 0x000fca00078e00ff */
[----:B------:R2:W-:Y:S01]  /*1370*/  @!P1 ST.E.64.STRONG.GPU desc[UR8][R42.64+0x100], R14 ;  /* 0x0001000e2a009985 */ /* 0x0005e2000c10fb08 */
[----:B0-----:R-:W-:Y:S02]  /*1380*/  @!P1 LEA R4, R13, R4, 0x18 ;  /* 0x000000040d049211 */ /* 0x001fe400078ec0ff */
[----:B-1----:R-:W-:-:S03]  /*1390*/  @!P0 LEA R25, R25, R12, 0x18 ;  /* 0x0000000c19198211 */ /* 0x002fc600078ec0ff */
[----:B------:R2:W-:Y:S01]  /*13a0*/  @!P1 STS [R4+0x8], R15 ;  /* 0x0000080f04009388 */ /* 0x0005e20000000800 */
[----:B------:R-:W-:Y:S02]  /*13b0*/  IMAD.MOV.U32 R12, RZ, RZ, R31 ;  /* 0x000000ffff0c7224 */ /* 0x000fe400078e001f */
[----:B------:R-:W-:Y:S01]  /*13c0*/  @!P0 IMAD.MOV.U32 R12, RZ, RZ, R40 ;  /* 0x000000ffff0c8224 */ /* 0x000fe200078e0028 */
[----:B------:R2:W-:Y:S04]  /*13d0*/  @!P1 STS [R4+0x4], R40 ;  /* 0x0000042804009388 */ /* 0x0005e80000000800 */
[----:B------:R2:W-:Y:S02]  /*13e0*/  @!P0 STS [R25+0x24], R40 ;  /* 0x0000242819008388 */ /* 0x0005e40000000800 */
.L_x_4:
[----:B------:R-:W-:Y:S05]  /*13f0*/  WARPSYNC.ALL ;  /* 0x0000000000007948 */ /* 0x000fea0003800000 */
[----:B------:R-:W0:Y:S08]  /*1400*/  S2UR UR6, SR_CgaCtaId ;  /* 0x00000000000679c3 */ /* 0x000e300000008800 */
[----:B------:R-:W-:Y:S01]  /*1410*/  BAR.SYNC.DEFER_BLOCKING 0x0 ;  /* 0x0000000000007b1d */ /* 0x000fe20000010000 */
[----:B------:R-:W-:-:S05]  /*1420*/  ISETP.NE.AND P0, PT, R0, RZ, PT ;  /* 0x000000ff0000720c */ /* 0x000fca0003f05270 */
[----:B------:R-:W-:Y:S02]  /*1430*/  UMOV UR5, 0x400 ;  /* 0x0000040000057882 */ /* 0x000fe40000000000 */
[----:B0-----:R-:W-:-:S09]  /*1440*/  ULEA UR5, UR6, UR5, 0x18 ;  /* 0x0000000506057291 */ /* 0x001fd2000f8ec0ff */
[----:B--2---:R-:W0:Y:S02]  /*1450*/  LDS R4, [UR5+0x24] ;  /* 0x00002405ff047984 */ /* 0x004e240008000800 */
[----:B0-----:R-:W-:-:S05]  /*1460*/  SEL R13, R4, RZ, P0 ;  /* 0x000000ff040d7207 */ /* 0x001fca0000000000 */
[----:B------:R-:W-:-:S07]  /*1470*/  IMAD.IADD R30, R13, 0x1, R12 ;  /* 0x000000010d1e7824 */ /* 0x000fce00078e020c */
.L_x_3:
[----:B------:R-:W-:Y:S05]  /*1480*/  BSYNC.RECONVERGENT B0 ;  /* 0x0000000000007941 */ /* 0x000fea0003800200 */
.L_x_1:
[----:B------:R-:W-:Y:S01]  /*1490*/  IMAD.IADD R5, R5, 0x1, R30 ;  /* 0x0000000105057824 */ /* 0x000fe200078e021e */
[----:B------:R-:W-:Y:S03]  /*14a0*/  BAR.SYNC.DEFER_BLOCKING 0x0 ;  /* 0x0000000000007b1d */ /* 0x000fe60000010000 */
[----:B------:R-:W-:-:S03]  /*14b0*/  IMAD.IADD R6, R6, 0x1, R5 ;  /* 0x0000000106067824 */ /* 0x000fc600078e0205 */
[----:B------:R-:W1:Y:S01]  /*14c0*/  LDCU.64 UR6, c[0x0][0x388] ;  /* 0x00007100ff0677ac */ /* 0x000e620008000a00 */
[----:B------:R-:W-:-:S04]  /*14d0*/  IMAD.IADD R7, R7, 0x1, R6 ;  /* 0x0000000107077824 */ /* 0x000fc800078e0206 */
[----:B------:R-:W-:-:S04]  /*14e0*/  IMAD.IADD R8, R8, 0x1, R7 ;  /* 0x0000000108087824 */ /* 0x000fc800078e0207 */
[----:B------:R-:W-:-:S04]  /*14f0*/  IMAD.IADD R9, R9, 0x1, R8 ;  /* 0x0000000109097824 */ /* 0x000fc800078e0208 */
[----:B------:R-:W-:-:S04]  /*1500*/  IMAD.IADD R10, R10, 0x1, R9 ;  /* 0x000000010a0a7824 */ /* 0x000fc800078e0209 */
[----:B------:R-:W-:Y:S01]  /*1510*/  IMAD.IADD R11, R11, 0x1, R10 ;  /* 0x000000010b0b7824 */ /* 0x000fe200078e020a */
[----:B------:R-:W-:Y:S01]  /*1520*/  STS [R28], R5 ;  /* 0x000000051c007388 */ /* 0x000fe20000000800 */
[----:B-1----:R-:W-:Y:S02]  /*1530*/  IADD3 R2, P0, PT, R2, UR6, RZ ;  /* 0x0000000602027c10 */ /* 0x002fe4000ff1e0ff */
[----:B------:R-:W-:Y:S01]  /*1540*/  IMAD.IADD R16, R16, 0x1, R11 ;  /* 0x0000000110107824 */ /* 0x000fe200078e020b */
[----:B------:R-:W-:Y:S01]  /*1550*/  STS [R28+0x4], R6 ;  /* 0x000004061c007388 */ /* 0x000fe20000000800 */
[----:B------:R-:W-:Y:S02]  /*1560*/  IADD3.X R3, PT, PT, R3, UR7, RZ, P0, !PT ;  /* 0x0000000703037c10 */ /* 0x000fe400087fe4ff */
[----:B------:R-:W-:Y:S01]  /*1570*/  IMAD.IADD R17, R17, 0x1, R16 ;  /* 0x0000000111117824 */ /* 0x000fe200078e0210 */
[----:B------:R-:W-:Y:S03]  /*1580*/  STS [R28+0x8], R7 ;  /* 0x000008071c007388 */ /* 0x000fe60000000800 */
        /* <DEDUP_REMOVED lines=11> */
[----:B------:R-:W-:Y:S04]  /*1640*/  STS [R28+0x20], R17 ;  /* 0x000020111c007388 */ /* 0x000fe80000000800 */
[----:B------:R-:W-:Y:S04]  /*1650*/  STS [R28+0x24], R18 ;  /* 0x000024121c007388 */ /* 0x000fe80000000800 */
[----:B------:R-:W-:Y:S04]  /*1660*/  STS [R28+0x28], R19 ;  /* 0x000028131c007388 */ /* 0x000fe80000000800 */
[----:B------:R-:W-:Y:S04]  /*1670*/  STS [R28+0x2c], R20 ;  /* 0x00002c141c007388 */ /* 0x000fe80000000800 */
[----:B------:R-:W-:Y:S04]  /*1680*/  STS [R28+0x30], R21 ;  /* 0x000030151c007388 */ /* 0x000fe80000000800 */
[----:B------:R-:W-:Y:S04]  /*1690*/  STS [R28+0x34], R22 ;  /* 0x000034161c007388 */ /* 0x000fe80000000800 */
[----:B------:R-:W-:Y:S01]  /*16a0*/  STS [R28+0x38], R23 ;  /* 0x000038171c007388 */ /* 0x000fe20000000800 */
[----:B------:R-:W-:-:S03]  /*16b0*/  NOP ;  /* 0x0000000000007918 */ /* 0x000fc60000000000 */
[----:B------:R-:W1:Y:S04]  /*16c0*/  LDS R5, [R29] ;  /* 0x000000001d057984 */ /* 0x000e680000000800 */
[----:B------:R-:W2:Y:S04]  /*16d0*/  LDS R7, [R29+0x80] ;  /* 0x000080001d077984 */ /* 0x000ea80000000800 */
[----:B------:R-:W3:Y:S04]  /*16e0*/  LDS R9, [R29+0x100] ;  /* 0x000100001d097984 */ /* 0x000ee80000000800 */
[----:B------:R-:W4:Y:S04]  /*16f0*/  LDS R11, [R29+0x180] ;  /* 0x000180001d0b7984 */ /* 0x000f280000000800 */
[----:B0-----:R-:W0:Y:S04]  /*1700*/  LDS R13, [R29+0x200] ;  /* 0x000200001d0d7984 */ /* 0x001e280000000800 */
[----:B------:R-:W5:Y:S04]  /*1710*/  LDS R15, [R29+0x280] ;  /* 0x000280001d0f7984 */ /* 0x000f680000000800 */
        /* <DEDUP_REMOVED lines=9> */
[----:B-1----:R-:W-:Y:S04]  /*17b0*/  STG.E desc[UR8][R2.64], R5 ;  /* 0x0000000502007986 */ /* 0x002fe8000c101908 */
[----:B--2---:R-:W-:Y:S04]  /*17c0*/  STG.E desc[UR8][R2.64+0x80], R7 ;  /* 0x0000800702007986 */ /* 0x004fe8000c101908 */
[----:B---3--:R-:W-:Y:S04]  /*17d0*/  STG.E desc[UR8][R2.64+0x100], R9 ;  /* 0x0001000902007986 */ /* 0x008fe8000c101908 */
[----:B----4-:R-:W-:Y:S04]  /*17e0*/  STG.E desc[UR8][R2.64+0x180], R11 ;  /* 0x0001800b02007986 */ /* 0x010fe8000c101908 */
[----:B0-----:R-:W-:Y:S04]  /*17f0*/  STG.E desc[UR8][R2.64+0x200], R13 ;  /* 0x0002000d02007986 */ /* 0x001fe8000c101908 */
[----:B-----5:R-:W-:Y:S04]  /*1800*/  STG.E desc[UR8][R2.64+0x280], R15 ;  /* 0x0002800f02007986 */ /* 0x020fe8000c101908 */
[----:B------:R-:W-:Y:S04]  /*1810*/  STG.E desc[UR8][R2.64+0x300], R17 ;  /* 0x0003001102007986 */ /* 0x000fe8000c101908 */
[----:B------:R-:W-:Y:S04]  /*1820*/  STG.E desc[UR8][R2.64+0x380], R19 ;  /* 0x0003801302007986 */ /* 0x000fe8000c101908 */
[----:B------:R-:W-:Y:S04]  /*1830*/  STG.E desc[UR8][R2.64+0x400], R21 ;  /* 0x0004001502007986 */ /* 0x000fe8000c101908 */
[----:B------:R-:W-:Y:S04]  /*1840*/  STG.E desc[UR8][R2.64+0x480], R23 ;  /* 0x0004801702007986 */ /* 0x000fe8000c101908 */
[----:B------:R-:W-:Y:S04]  /*1850*/  STG.E desc[UR8][R2.64+0x500], R25 ;  /* 0x0005001902007986 */ /* 0x000fe8000c101908 */
[----:B------:R-:W-:Y:S04]  /*1860*/  STG.E desc[UR8][R2.64+0x580], R27 ;  /* 0x0005801b02007986 */ /* 0x000fe8000c101908 */
[----:B------:R-:W-:Y:S04]  /*1870*/  STG.E desc[UR8][R2.64+0x600], R31 ;  /* 0x0006001f02007986 */ /* 0x000fe8000c101908 */
[----:B------:R-:W-:Y:S04]  /*1880*/  STG.E desc[UR8][R2.64+0x680], R33 ;  /* 0x0006802102007986 */ /* 0x000fe8000c101908 */
[----:B------:R-:W-:Y:S01]  /*1890*/  STG.E desc[UR8][R2.64+0x700], R35 ;  /* 0x0007002302007986 */ /* 0x000fe2000c101908 */
[----:B------:R-:W-:Y:S05]  /*18a0*/  EXIT ;  /* 0x000000000000794d */ /* 0x000fea0003800000 */
.L_x_0:
[----:B------:R-:W-:-:S13]  /*18b0*/  ISETP.NE.AND P0, PT, R30, RZ, PT ;  /* 0x000000ff1e00720c */ /* 0x000fda0003f05270 */
[----:B------:R-:W-:Y:S05]  /*18c0*/  @!P0 EXIT ;  /* 0x000000000000894d */ /* 0x000fea0003800000 */
[----:B------:R-:W0:Y:S02]  /*18d0*/  LDC.64 R2, c[0x0][0x380] ;  /* 0x0000e000ff027b82 */ /* 0x000e240000000a00 */
[----:B0-----:R-:W-:-:S05]  /*18e0*/  IMAD.WIDE.U32 R2, R31, 0x4, R2 ;  /* 0x000000041f027825 */ /* 0x001fca00078e0002 */
[----:B------:R0:W2:Y:S01]  /*18f0*/  LDG.E R7, desc[UR8][R2.64] ;  /* 0x0000000802077981 */ /* 0x0000a2000c1e1900 */
[----:B------:R-:W1:Y:S02]  /*1900*/  S2R R0, SR_TID.X ;  /* 0x0000000000007919 */ /* 0x000e640000002100 */
[C---:B-1----:R-:W-:Y:S02]  /*1910*/  LOP3.LUT R4, R0.reuse, 0x1f, RZ, 0xc0, !PT ;  /* 0x0000001f00047812 */ /* 0x042fe400078ec0ff */
[----:B------:R-:W-:-:S05]  /*1920*/  LOP3.LUT R5, R0, 0x3e0, RZ, 0xc0, !PT ;  /* 0x000003e000057812 */ /* 0x000fca00078ec0ff */
[----:B------:R-:W-:-:S04]  /*1930*/  IMAD R19, R5, 0xf, R4 ;  /* 0x0000000f05137824 */ /* 0x000fc800078e0204 */
[C---:B------:R-:W-:Y:S01]  /*1940*/  VIADD R5, R19.reuse, 0x20 ;  /* 0x0000002013057836 */ /* 0x040fe20000000000 */
[C---:B------:R-:W-:Y:S01]  /*1950*/  ISETP.GE.U32.AND P3, PT, R19.reuse, R30, PT ;  /* 0x0000001e1300720c */ /* 0x040fe20003f66070 */
[C---:B------:R-:W-:Y:S01]  /*1960*/  VIADD R9, R19.reuse, 0x40 ;  /* 0x0000004013097836 */ /* 0x040fe20000000000 */
[C---:B------:R-:W-:Y:S01]  /*1970*/  LEA R8, P2, R19.reuse, R2, 0x2 ;  /* 0x0000000213087211 */ /* 0x040fe200078410ff */
[----:B------:R-:W-:Y:S01]  /*1980*/  VIADD R11, R19, 0x60 ;  /* 0x00000060130b7836 */ /* 0x000fe20000000000 */
[-C--:B------:R-:W-:Y:S01]  /*1990*/  ISETP.GE.U32.AND P4, PT, R5, R30.reuse, PT ;  /* 0x0000001e0500720c */ /* 0x080fe20003f86070 */
[----:B------:R-:W-:Y:S01]  /*19a0*/  VIADD R5, R19, 0x80 ;  /* 0x0000008013057836 */ /* 0x000fe20000000000 */
[-C--:B------:R-:W-:Y:S01]  /*19b0*/  ISETP.GE.U32.AND P5, PT, R9, R30.reuse, PT ;  /* 0x0000001e0900720c */ /* 0x080fe20003fa6070 */
[----:B------:R-:W-:Y:S01]  /*19c0*/  VIADD R9, R19, 0xa0 ;  /* 0x000000a013097836 */ /* 0x000fe20000000000 */
[-C--:B------:R-:W-:Y:S02]  /*19d0*/  ISETP.GE.U32.AND P6, PT, R11, R30.reuse, PT ;  /* 0x0000001e0b00720c */ /* 0x080fe40003fc6070 */
[-C--:B------:R-:W-:Y:S01]  /*19e0*/  ISETP.GE.U32.AND P0, PT, R5, R30.reuse, PT ;  /* 0x0000001e0500720c */ /* 0x080fe20003f06070 */
[----:B------:R-:W-:Y:S01]  /*19f0*/  VIADD R5, R19, 0xc0 ;  /* 0x000000c013057836 */ /* 0x000fe20000000000 */
[----:B------:R-:W-:Y:S01]  /*1a00*/  ISETP.GE.U32.AND P1, PT, R9, R30, PT ;  /* 0x0000001e0900720c */ /* 0x000fe20003f26070 */
[----:B------:R-:W-:-:S02]  /*1a10*/  IMAD.X R9, RZ, RZ, R3, P2 ;  /* 0x000000ffff097224 */ /* 0x000fc400010e0603 */
[----:B0-----:R-:W-:Y:S01]  /*1a20*/  VIADD R3, R19, 0xe0 ;  /* 0x000000e013037836 */ /* 0x001fe20000000000 */
[----:B------:R-:W-:Y:S01]  /*1a30*/  ISETP.GE.U32.AND P2, PT, R5, R30, PT ;  /* 0x0000001e0500720c */ /* 0x000fe20003f46070 */
[C---:B------:R-:W-:Y:S02]  /*1a40*/  VIADD R5, R19.reuse, 0x100 ;  /* 0x0000010013057836 */ /* 0x040fe40000000000 */
[C---:B------:R-:W-:Y:S02]  /*1a50*/  VIADD R29, R19.reuse, 0x120 ;  /* 0x00000120131d7836 */ /* 0x040fe40000000000 */
[C---:B------:R-:W-:Y:S02]  /*1a60*/  VIADD R28, R19.reuse, 0x140 ;  /* 0x00000140131c7836 */ /* 0x040fe40000000000 */
[C---:B------:R-:W-:Y:S02]  /*1a70*/  VIADD R2, R19.reuse, 0x160 ;  /* 0x0000016013027836 */ /* 0x040fe40000000000 */
[----:B------:R-:W-:-:S02]  /*1a80*/  VIADD R4, R19, 0x1a0 ;  /* 0x000001a013047836 */ /* 0x000fc40000000000 */
[----:B--2---:R-:W-:Y:S02]  /*1a90*/  IMAD.MOV.U32 R13, RZ, RZ, R7 ;  /* 0x000000ffff0d7224 */ /* 0x004fe400078e0007 */
[----:B------:R-:W2:Y:S02]  /*1aa0*/  @!P3 LDG.E R7, desc[UR8][R8.64] ;  /* 0x000000080807b981 */ /* 0x000ea4000c1e1900 */
[----:B------:R-:W-:Y:S01]  /*1ab0*/  IMAD.MOV.U32 R11, RZ, RZ, R13 ;  /* 0x000000ffff0b7224 */ /* 0x000fe200078e000d */
[----:B------:R-:W-:Y:S01]  /*1ac0*/  ISETP.GE.U32.AND P3, PT, R3, R30, PT ;  /* 0x0000001e0300720c */ /* 0x000fe20003f66070 */
[----:B------:R-:W-:-:S04]  /*1ad0*/  VIADD R3, R19, 0x180 ;  /* 0x0000018013037836 */ /* 0x000fc80000000000 */
[----:B------:R-:W3:Y:S01]  /*1ae0*/  @!P4 LDG.E R11, desc[UR8][R8.64+0x80] ;  /* 0x00008008080bc981 */ /* 0x000ee2000c1e1900 */
[----:B------:R-:W-:Y:S01]  /*1af0*/  ISETP.GE.U32.AND P4, PT, R5, R30, PT ;  /* 0x0000001e0500720c */ /* 0x000fe20003f86070 */
[----:B------:R-:W-:Y:S02]  /*1b00*/  VIADD R5, R19, 0x1c0 ;  /* 0x000001c013057836 */ /* 0x000fe40000000000 */
[--C-:B------:R-:W-:Y:S02]  /*1b10*/  IMAD.MOV.U32 R15, RZ, RZ, R13.reuse ;  /* 0x000000ffff0f7224 */ /* 0x100fe400078e000d */
[--C-:B------:R-:W-:Y:S02]  /*1b20*/  IMAD.MOV.U32 R17, RZ, RZ, R13.reuse ;  /* 0x000000ffff117224 */ /* 0x100fe400078e000d */
[--C-:B------:R-:W-:Y:S02]  /*1b30*/  IMAD.MOV.U32 R19, RZ, RZ, R13.reuse ;  /* 0x000000ffff137224 */ /* 0x100fe400078e000d */
[--C-:B------:R-:W-:Y:S01]  /*1b40*/  IMAD.MOV.U32 R21, RZ, RZ, R13.reuse ;  /* 0x000000ffff157224 */ /* 0x100fe200078e000d */
[----:B------:R-:W4:Y:S01]  /*1b50*/  @!P5 LDG.E R15, desc[UR8][R8.64+0x100] ;  /* 0x00010008080fd981 */ /* 0x000f22000c1e1900 */
[----:B------:R-:W-:-:S02]  /*1b60*/  IMAD.MOV.U32 R23, RZ, RZ, R13 ;  /* 0x000000ffff177224 */ /* 0x000fc400078e000d */
[----:B------:R-:W-:Y:S01]  /*1b70*/  IMAD.MOV.U32 R25, RZ, RZ, R13 ;  /* 0x000000ffff197224 */ /* 0x000fe200078e000d */
[----:B------:R-:W5:Y:S01]  /*1b80*/  @!P6 LDG.E R17, desc[UR8][R8.64+0x180] ;  /* 0x000180080811e981 */ /* 0x000f62000c1e1900 */
[-C--:B------:R-:W-:Y:S02]  /*1b90*/  ISETP.GE.U32.AND P5, PT, R29, R30.reuse, PT ;  /* 0x0000001e1d00720c */ /* 0x080fe40003fa6070 */
[-C--:B------:R-:W-:Y:S01]  /*1ba0*/  ISETP.GE.U32.AND P6, PT, R28, R30.reuse, PT ;  /* 0x0000001e1c00720c */ /* 0x080fe20003fc6070 */
[----:B------:R-:W5:Y:S01]  /*1bb0*/  @!P0 LDG.E R19, desc[UR8][R8.64+0x200] ;  /* 0x0002000808138981 */ /* 0x000f62000c1e1900 */
[----:B------:R-:W-:-:S03]  /*1bc0*/  ISETP.GE.U32.AND P0, PT, R2, R30, PT ;  /* 0x0000001e0200720c */ /* 0x000fc60003f06070 */
[----:B------:R-:W5:Y:S01]  /*1bd0*/  @!P1 LDG.E R21, desc[UR8][R8.64+0x280] ;  /* 0x0002800808159981 */ /* 0x000f62000c1e1900 */
[----:B------:R-:W-:-:S03]  /*1be0*/  ISETP.GE.U32.AND P1, PT, R3, R30, PT ;  /* 0x0000001e0300720c */ /* 0x000fc60003f26070 */
[----:B------:R-:W5:Y:S01]  /*1bf0*/  @!P2 LDG.E R23, desc[UR8][R8.64+0x300] ;  /* 0x000300080817a981 */ /* 0x000f62000c1e1900 */
[----:B------:R-:W-:-:S03]  /*1c00*/  ISETP.GE.U32.AND P2, PT, R4, R30, PT ;  /* 0x0000001e0400720c */ /* 0x000fc60003f46070 */
[----:B------:R-:W5:Y:S01]  /*1c10*/  @!P3 LDG.E R25, desc[UR8][R8.64+0x380] ;  /* 0x000380080819b981 */ /* 0x000f62000c1e1900 */
[----:B------:R-:W-:Y:S01]  /*1c20*/  ISETP.GE.U32.AND P3, PT, R5, R30, PT ;  /* 0x0000001e0500720c */ /* 0x000fe20003f66070 */
[--C-:B------:R-:W-:Y:S02]  /*1c30*/  IMAD.MOV.U32 R27, RZ, RZ, R13.reuse ;  /* 0x000000ffff1b7224 */ /* 0x100fe400078e000d */
[--C-:B------:R-:W-:Y:S02]  /*1c40*/  IMAD.MOV.U32 R35, RZ, RZ, R13.reuse ;  /* 0x000000ffff237224 */ /* 0x100fe400078e000d */
[--C-:B------:R-:W-:Y:S02]  /*1c50*/  IMAD.MOV.U32 R37, RZ, RZ, R13.reuse ;  /* 0x000000ffff257224 */ /* 0x100fe400078e000d */
[--C-:B------:R-:W-:Y:S01]  /*1c60*/  IMAD.MOV.U32 R39, RZ, RZ, R13.reuse ;  /* 0x000000ffff277224 */ /* 0x100fe200078e000d */
[----:B------:R-:W5:Y:S01]  /*1c70*/  @!P4 LDG.E R27, desc[UR8][R8.64+0x400] ;  /* 0x00040008081bc981 */ /* 0x000f62000c1e1900 */
[----:B------:R-:W-:-:S02]  /*1c80*/  IMAD.MOV.U32 R41, RZ, RZ, R13 ;  /* 0x000000ffff297224 */ /* 0x000fc400078e000d */
[----:B------:R-:W-:Y:S01]  /*1c90*/  IMAD.MOV.U32 R43, RZ, RZ, R13 ;  /* 0x000000ffff2b7224 */ /* 0x000fe200078e000d */
[----:B------:R-:W5:Y:S04]  /*1ca0*/  @!P5 LDG.E R35, desc[UR8][R8.64+0x480] ;  /* 0x000480080823d981 */ /* 0x000f68000c1e1900 */
[----:B------:R-:W5:Y:S04]  /*1cb0*/  @!P6 LDG.E R37, desc[UR8][R8.64+0x500] ;  /* 0x000500080825e981 */ /* 0x000f68000c1e1900 */
[----:B------:R-:W5:Y:S04]  /*1cc0*/  @!P0 LDG.E R39, desc[UR8][R8.64+0x580] ;  /* 0x0005800808278981 */ /* 0x000f68000c1e1900 */
[----:B------:R-:W5:Y:S04]  /*1cd0*/  @!P1 LDG.E R41, desc[UR8][R8.64+0x600] ;  /* 0x0006000808299981 */ /* 0x000f68000c1e1900 */
[----:B------:R-:W5:Y:S04]  /*1ce0*/  @!P2 LDG.E R43, desc[UR8][R8.64+0x680] ;  /* 0x00068008082ba981 */ /* 0x000f68000c1e1900 */
[----:B------:R-:W5:Y:S01]  /*1cf0*/  @!P3 LDG.E R13, desc[UR8][R8.64+0x700] ;  /* 0x00070008080db981 */ /* 0x000f62000c1e1900 */
[----:B------:R-:W0:Y:S01]  /*1d00*/  S2R R33, SR_LANEID ;  /* 0x0000000000217919 */ /* 0x000e220000000000 */
[----:B------:R-:W1:Y:S01]  /*1d10*/  S2UR UR5, SR_CgaCtaId ;  /* 0x00000000000579c3 */ /* 0x000e620000008800 */
[----:B------:R-:W-:Y:S01]  /*1d20*/  SHF.R.U32.HI R32, RZ, 0x5, R0 ;  /* 0x00000005ff207819 */ /* 0x000fe20000011600 */
[----:B------:R-:W-:Y:S01]  /*1d30*/  UMOV UR4, 0x400 ;  /* 0x0000040000047882 */ /* 0x000fe20000000000 */
[----:B------:R-:W-:Y:S01]  /*1d40*/  ISETP.NE.AND P0, PT, R24, RZ, PT ;  /* 0x000000ff1800720c */ /* 0x000fe20003f05270 */
[----:B-1----:R-:W-:-:S02]  /*1d50*/  ULEA UR4, UR5, UR4, 0x18 ;  /* 0x0000000405047291 */ /* 0x002fc4000f8ec0ff */
[----:B0-----:R-:W-:-:S05]  /*1d60*/  IMAD R6, R32, 0x1e0, R33 ;  /* 0x000001e020067824 */ /* 0x001fca00078e0221 */
        /* <DEDUP_REMOVED lines=36> */
[----:B------:R-:W-:Y:S02]  /*1fb0*/  ISETP.GT.AND P0, PT, R33, RZ, PT ;  /* 0x000000ff2100720c */ /* 0x000fe40003f04270 */
        /* <DEDUP_REMOVED lines=35> */
[----:B0-----:R-:W-:Y:S01]  /*21f0*/  IMAD.IADD R13, R12, 0x1, R13 ;  /* 0x000000010c0d7824 */ /* 0x001fe200078e020d */
[----:B------:R-:W-:-:S04]  /*2200*/  SEL R15, R34, RZ, P3 ;  /* 0x000000ff220f7207 */ /* 0x000fc80001800000 */
[----:B------:R-:W-:Y:S01]  /*2210*/  SEL R12, R13, R12, !P0 ;  /* 0x0000000c0d0c7207 */ /* 0x000fe20004000000 */
[----:B------:R-:W-:Y:S01]  /*2220*/  @!P1 IMAD.IADD R12, R14, 0x1, R13 ;  /* 0x000000010e0c9824 */ /* 0x000fe200078e020d */
[----:B------:R-:W-:-:S03]  /*2230*/  ISETP.NE.AND P0, PT, R0, RZ, PT ;  /* 0x000000ff0000720c */ /* 0x000fc60003f05270 */
[----:B------:R-:W-:-:S05]  /*2240*/  @P2 IMAD.IADD R34, R12, 0x1, R15 ;  /* 0x000000010c222824 */ /* 0x000fca00078e020f */
[----:B------:R-:W-:Y:S01]  /*2250*/  SEL R34, R34, RZ, P0 ;  /* 0x000000ff22227207 */ /* 0x000fe20000000000 */
[----:B------:R-:W-:Y:S06]  /*2260*/  BRA `(.L_x_24) ;  /* 0x0000000c00147947 */ /* 0x000fec0003800000 */
.L_x_23:
[----:B0-----:R-:W-:Y:S02]  /*2270*/  IADD3 R12, PT, PT, R9, R8, R7 ;  /* 0x00000008090c7210 */ /* 0x001fe40007ffe007 */
[----:B------:R-:W-:Y:S02]  /*2280*/  ISETP.GT.AND P0, PT, R33, RZ, PT ;  /* 0x000000ff2100720c */ /* 0x000fe40003f04270 */
[----:B------:R-:W-:Y:S02]  /*2290*/  IADD3 R12, PT, PT, R11, R10, R12 ;  /* 0x0000000a0b0c7210 */ /* 0x000fe40007ffe00c */
[----:B------:R-:W-:Y:S02]  /*22a0*/  ISETP.NE.AND P1, PT, R33, 0x1f, PT ;  /* 0x0000001f2100780c */ /* 0x000fe40003f25270 */
        /* <DEDUP_REMOVED lines=56> */
.L_x_26:
[----:B------:R-:W-:Y:S05]  /*2630*/  NANOSLEEP 0x1c2 ;  /* 0x000001c20000795d */ /* 0x000fea0003800000 */
[----:B------:R-:W-:Y:S01]  /*2640*/  NOP ;  /* 0x0000000000007918 */ /* 0x000fe20000000000 */
.L_x_27:
[----:B------:R-:W-:-:S05]  /*2650*/  IMAD.WIDE R24, R35, 0x8, R12 ;  /* 0x0000000823187825 */ /* 0x000fca00078e020c */
[----:B------:R-:W2:Y:S01]  /*2660*/  LD.E.64.STRONG.GPU R12, desc[UR8][R24.64+0x100] ;  /* 0x00010008180c7980 */ /* 0x000ea2000c10fb00 */
[----:B------:R-:W-:Y:S01]  /*2670*/  UMOV UR5, 0xffffffff ;  /* 0xffffffff00057882 */ /* 0x000fe20000000000 */
[----:B--2---:R-:W-:Y:S02]  /*2680*/  ISETP.NE.AND P0, PT, R12, 0x63, PT ;  /* 0x000000630c00780c */ /* 0x004fe40003f05270 */
[----:B------:R-:W-:Y:S11]  /*2690*/  BRA.DIV UR5, `(.L_x_28) ;  /* 0x0000001a05087947 */ /* 0x000ff6000b800000 */
[----:B------:R-:W-:-:S13]  /*26a0*/  VOTE.ANY P0, !P0 ;  /* 0x0000000000ff7806 */ /* 0x000fda0004000100 */
.L_x_76:
[----:B------:R-:W-:Y:S05]  /*26b0*/  @!P0 BRA `(.L_x_29) ;  /* 0x0000000000308947 */ /* 0x000fea0003800000 */
.L_x_33:
[----:B------:R-:W-:Y:S05]  /*26c0*/  YIELD ;  /* 0x0000000000007946 */ /* 0x000fea0003800000 */
[----:B------:R-:W-:Y:S05]  /*26d0*/  @P1 BRA `(.L_x_30) ;  /* 0x0000000000081947 */ /* 0x000fea0003800000 */
[----:B------:R0:W-:Y:S06]  /*26e0*/  MEMBAR.SC.CTA ;  /* 0x0000000000007992 */ /* 0x0001ec0000000000 */
[----:B0-----:R-:W-:Y:S05]  /*26f0*/  BRA `(.L_x_31) ;  /* 0x0000000000087947 */ /* 0x001fea0003800000 */
.L_x_30:
[----:B------:R-:W-:Y:S05]  /*2700*/  NANOSLEEP 0x15e ;  /* 0x0000015e0000795d */ /* 0x000fea0003800000 */
[----:B------:R-:W-:Y:S01]  /*2710*/  NOP ;  /* 0x0000000000007918 */ /* 0x000fe20000000000 */
.L_x_31:
[----:B------:R-:W2:Y:S01]  /*2720*/  LD.E.64.STRONG.GPU R12, desc[UR8][R24.64+0x100] ;  /* 0x00010008180c7980 */ /* 0x000ea2000c10fb00 */
[----:B------:R-:W-:Y:S01]  /*2730*/  UMOV UR5, 0xffffffff ;  /* 0xffffffff00057882 */ /* 0x000fe20000000000 */
[----:B--2---:R-:W-:Y:S02]  /*2740*/  ISETP.NE.AND P0, PT, R12, 0x63, PT ;  /* 0x000000630c00780c */ /* 0x004fe40003f05270 */
[----:B------:R-:W-:Y:S11]  /*2750*/  BRA.DIV UR5, `(.L_x_32) ;  /* 0x0000001605f87947 */ /* 0x000ff6000b800000 */
[----:B------:R-:W-:-:S13]  /*2760*/  VOTE.ANY P0, !P0 ;  /* 0x0000000000ff7806 */ /* 0x000fda0004000100 */
.L_x_79:
[----:B------:R-:W-:Y:S05]  /*2770*/  @P0 BRA `(.L_x_33) ;  /* 0xfffffffc00d00947 */ /* 0x000fea000383ffff */
.L_x_29:
[----:B------:R-:W-:Y:S01]  /*2780*/  UMOV UR5, 0xffffffff ;  /* 0xffffffff00057882 */ /* 0x000fe20000000000 */
[----:B------:R-:W-:Y:S02]  /*2790*/  ISETP.NE.AND P3, PT, R12, 0x65, PT ;  /* 0x000000650c00780c */ /* 0x000fe40003f65270 */
[----:B------:R-:W-:Y:S11]  /*27a0*/  BRA.DIV UR5, `(.L_x_34) ;  /* 0x0000001a05047947 */ /* 0x000ff6000b800000 */
[----:B------:R-:W0:Y:S01]  /*27b0*/  S2R R36, SR_GEMASK ;  /* 0x0000000000247919 */ /* 0x000e220000003c00 */
[----:B------:R-:W-:Y:S01]  /*27c0*/  VOTE.ANY R14, PT, !P3 ;  /* 0x00000000000e7806 */ /* 0x000fe200058e0100 */
        /* <DEDUP_REMOVED lines=11> */
[----:B------:R-:W-:Y:S02]  /*2880*/  IMAD.IADD R37, R34, 0x1, R13 ;  /* 0x0000000122257824 */ /* 0x000fe400078e020d */
[----:B------:R-:W-:-:S03]  /*2890*/  VIADD R13, R33, 0x10 ;  /* 0x00000010210d7836 */ /* 0x000fc60000000000 */
[----:B------:R-:W1:Y:S02]  /*28a0*/  SHFL.DOWN PT, R34, R37, 0x2, R40 ;  /* 0x0840000025227989 */ /* 0x000e6400000e0028 */
[-C--:B------:R-:W-:Y:S02]  /*28b0*/  ISETP.GT.AND P3, PT, R13, R40.reuse, PT ;  /* 0x000000280d00720c */ /* 0x080fe40003f64270 */
[----:B-1----:R-:W-:Y:S02]  /*28c0*/  SEL R34, R34, RZ, !P0 ;  /* 0x000000ff22227207 */ /* 0x002fe40004000000 */
[----:B------:R-:W-:-:S03]  /*28d0*/  ISETP.GT.AND P0, PT, R38, R40, PT ;  /* 0x000000282600720c */ /* 0x000fc60003f04270 */
[----:B------:R-:W-:Y:S02]  /*28e0*/  IMAD.IADD R45, R37, 0x1, R34 ;  /* 0x00000001252d7824 */ /* 0x000fe400078e0222 */
[----:B------:R-:W-:-:S03]  /*28f0*/  VIADD R37, R33, 0x8 ;  /* 0x0000000821257836 */ /* 0x000fc60000000000 */
[----:B------:R-:W1:Y:S02]  /*2900*/  SHFL.DOWN PT, R34, R45, 0x4, R40 ;  /* 0x088000002d227989 */ /* 0x000e6400000e0028 */
[----:B-1----:R-:W-:Y:S02]  /*2910*/  SEL R34, R34, RZ, !P0 ;  /* 0x000000ff22227207 */ /* 0x002fe40004000000 */
[----:B------:R-:W-:-:S03]  /*2920*/  ISETP.GT.AND P0, PT, R37, R40, PT ;  /* 0x000000282500720c */ /* 0x000fc60003f04270 */
[----:B------:R-:W-:-:S05]  /*2930*/  IMAD.IADD R44, R45, 0x1, R34 ;  /* 0x000000012d2c7824 */ /* 0x000fca00078e0222 */
[----:B------:R-:W1:Y:S02]  /*2940*/  SHFL.DOWN PT, R34, R44, 0x8, R40 ;  /* 0x090000002c227989 */ /* 0x000e6400000e0028 */
[----:B-1----:R-:W-:Y:S02]  /*2950*/  SEL R41, R34, RZ, !P0 ;  /* 0x000000ff22297207 */ /* 0x002fe40004000000 */
[----:B------:R-:W-:-:S03]  /*2960*/  ISETP.NE.AND P0, PT, R12, 0x65, PT ;  /* 0x000000650c00780c */ /* 0x000fc60003f05270 */
[----:B------:R-:W-:Y:S01]  /*2970*/  IMAD.IADD R41, R44, 0x1, R41 ;  /* 0x000000012c297824 */ /* 0x000fe200078e0229 */
[----:B0-----:R-:W-:-:S04]  /*2980*/  IADD3 R44, P4, PT, R24, 0x100, RZ ;  /* 0x00000100182c7810 */ /* 0x001fc80007f9e0ff */
[----:B------:R-:W0:Y:S01]  /*2990*/  SHFL.DOWN PT, R34, R41, 0x10, R40 ;  /* 0x0a00000029227989 */ /* 0x000e2200000e0028 */
[----:B------:R-:W-:-:S04]  /*29a0*/  IMAD.X R45, RZ, RZ, R25, P4 ;  /* 0x000000ffff2d7224 */ /* 0x000fc800020e0619 */
[----:B------:R-:W-:Y:S02]  /*29b0*/  VOTE.ALL P0, P0 ;  /* 0x0000000000ff7806 */ /* 0x000fe40000000000 */
[----:B0-----:R-:W-:-:S05]  /*29c0*/  SEL R34, R34, RZ, !P3 ;  /* 0x000000ff22227207 */ /* 0x001fca0005800000 */
[----:B------:R-:W-:-:S07]  /*29d0*/  IMAD.IADD R40, R41, 0x1, R34 ;  /* 0x0000000129287824 */ /* 0x000fce00078e0222 */
.L_x_88:
[----:B------:R-:W-:Y:S05]  /*29e0*/  @!P0 BRA `(.L_x_35) ;  /* 0x0000000000d48947 */ /* 0x000fea0003800000 */
.L_x_43:
[----:B------:R-:W-:-:S05]  /*29f0*/  IMAD.WIDE R24, R35, 0x8, R44 ;  /* 0x0000000823187825 */ /* 0x000fca00078e022c */
[----:B------:R-:W2:Y:S01]  /*2a00*/  LD.E.64.STRONG.GPU R12, desc[UR8][R24.64+-0x100] ;  /* 0xffff0008180c7980 */ /* 0x000ea2000c10fb00 */
[----:B------:R-:W-:Y:S05]  /*2a10*/  YIELD ;  /* 0x0000000000007946 */ /* 0x000fea0003800000 */
[----:B------:R-:W-:Y:S01]  /*2a20*/  UMOV UR5, 0xffffffff ;  /* 0xffffffff00057882 */ /* 0x000fe20000000000 */
[----:B--2---:R-:W-:Y:S02]  /*2a30*/  ISETP.NE.AND P0, PT, R12, 0x63, PT ;  /* 0x000000630c00780c */ /* 0x004fe40003f05270 */
[----:B------:R-:W-:Y:S11]  /*2a40*/  BRA.DIV UR5, `(.L_x_36) ;  /* 0x0000001a05607947 */ /* 0x000ff6000b800000 */
[----:B------:R-:W-:-:S13]  /*2a50*/  VOTE.ANY P0, !P0 ;  /* 0x0000000000ff7806 */ /* 0x000fda0004000100 */
.L_x_91:
[----:B------:R-:W-:Y:S05]  /*2a60*/  @!P0 BRA `(.L_x_37) ;  /* 0x0000000000308947 */ /* 0x000fea0003800000 */
.L_x_41:
[----:B------:R-:W-:Y:S05]  /*2a70*/  YIELD ;  /* 0x0000000000007946 */ /* 0x000fea0003800000 */
[----:B------:R-:W-:Y:S05]  /*2a80*/  @P1 BRA `(.L_x_38) ;  /* 0x0000000000081947 */ /* 0x000fea0003800000 */
[----:B------:R0:W-:Y:S06]  /*2a90*/  MEMBAR.SC.CTA ;  /* 0x0000000000007992 */ /* 0x0001ec0000000000 */
[----:B0-----:R-:W-:Y:S05]  /*2aa0*/  BRA `(.L_x_39) ;  /* 0x0000000000087947 */ /* 0x001fea0003800000 */
.L_x_38:
[----:B------:R-:W-:Y:S05]  /*2ab0*/  NANOSLEEP 0x15e ;  /* 0x0000015e0000795d */ /* 0x000fea0003800000 */
[----:B------:R-:W-:Y:S01]  /*2ac0*/  NOP ;  /* 0x0000000000007918 */ /* 0x000fe20000000000 */
.L_x_39:
[----:B------:R-:W2:Y:S01]  /*2ad0*/  LD.E.64.STRONG.GPU R12, desc[UR8][R24.64+-0x100] ;  /* 0xffff0008180c7980 */ /* 0x000ea2000c10fb00 */
[----:B------:R-:W-:Y:S01]  /*2ae0*/  UMOV UR5, 0xffffffff ;  /* 0xffffffff00057882 */ /* 0x000fe20000000000 */
[----:B--2---:R-:W-:Y:S02]  /*2af0*/  ISETP.NE.AND P0, PT, R12, 0x63, PT ;  /* 0x000000630c00780c */ /* 0x004fe40003f05270 */
[----:B------:R-:W-:Y:S11]  /*2b00*/  BRA.DIV UR5, `(.L_x_40) ;  /* 0x0000001a05507947 */ /* 0x000ff6000b800000 */
[----:B------:R-:W-:-:S13]  /*2b10*/  VOTE.ANY P0, !P0 ;  /* 0x0000000000ff7806 */ /* 0x000fda0004000100 */
.L_x_94:
[----:B------:R-:W-:Y:S05]  /*2b20*/  @P0 BRA `(.L_x_41) ;  /* 0xfffffffc00d00947 */ /* 0x000fea000383ffff */
.L_x_37:
        /* <DEDUP_REMOVED lines=8> */
[----:B------:R0:W1:Y:S02]  /*2bb0*/  POPC R24, R25 ;  /* 0x0000001900187309 */ /* 0x0000640000000000 */
[C---:B0-----:R-:W-:Y:S01]  /*2bc0*/  VIADD R25, R33.reuse, 0x10 ;  /* 0x0000001021197836 */ /* 0x041fe20000000000 */
[----:B-1----:R-:W0:Y:S01]  /*2bd0*/  SHFL.DOWN PT, R34, R13, 0x1, R24 ;  /* 0x082000000d227989 */ /* 0x002e2200000e0018 */
[----:B------:R-:W-:-:S03]  /*2be0*/  ISETP.GE.AND P0, PT, R33, R24, PT ;  /* 0x000000182100720c */ /* 0x000fc60003f06270 */
        /* <DEDUP_REMOVED lines=20> */
.L_x_103:
[----:B------:R-:W-:Y:S05]  /*2d30*/  @P0 BRA `(.L_x_43) ;  /* 0xfffffffc002c0947 */ /* 0x000fea000383ffff */
.L_x_35:
[----:B------:R-:W-:Y:S01]  /*2d40*/  ISETP.NE.AND P0, PT, R33, RZ, PT ;  /* 0x000000ff2100720c */ /* 0x000fe20003f05270 */
[----:B------:R-:W0:Y:S01]  /*2d50*/  @!P2 S2R R13, SR_CgaCtaId ;  /* 0x00000000000da919 */ /* 0x000e220000008800 */
[----:B------:R-:W-:Y:S01]  /*2d60*/  @!P2 MOV R12, 0x400 ;  /* 0x00000400000ca802 */ /* 0x000fe20000000f00 */
[----:B------:R-:W-:Y:S02]  /*2d70*/  @!P2 IMAD.IADD R15, R15, 0x1, R40 ;  /* 0x000000010f0fa824 */ /* 0x000fe400078e0228 */
[----:B------:R-:W-:-:S05]  /*2d80*/  @!P2 IMAD.MOV.U32 R14, RZ, RZ, 0x65 ;  /* 0x00000065ff0ea424 */ /* 0x000fca00078e00ff */
[----:B------:R1:W-:Y:S03]  /*2d90*/  @!P2 ST.E.64.STRONG.GPU desc[UR8][R42.64+0x100], R14 ;  /* 0x0001000e2a00a985 */ /* 0x0003e6000c10fb08 */
[----:B------:R-:W-:Y:S01]  /*2da0*/  @!P0 MOV R24, 0x400 ;  /* 0x0000040000188802 */ /* 0x000fe20000000f00 */
[----:B------:R-:W2:Y:S01]  /*2db0*/  @!P0 S2R R25, SR_CgaCtaId ;  /* 0x0000000000198919 */ /* 0x000ea20000008800 */
[----:B0-----:R-:W-:Y:S01]  /*2dc0*/  @!P2 LEA R13, R13, R12, 0x18 ;  /* 0x0000000c0d0da211 */ /* 0x001fe200078ec0ff */
[----:B------:R-:W-:Y:S02]  /*2dd0*/  IMAD.MOV.U32 R12, RZ, RZ, R32 ;  /* 0x000000ffff0c7224 */ /* 0x000fe400078e0020 */
[----:B------:R-:W-:Y:S02]  /*2de0*/  @!P0 IMAD.MOV.U32 R12, RZ, RZ, R40 ;  /* 0x000000ffff0c8224 */ /* 0x000fe400078e0028 */
[----:B------:R1:W-:Y:S04]  /*2df0*/  @!P2 STS [R13+0x8], R15 ;  /* 0x0000080f0d00a388 */ /* 0x0003e80000000800 */
[----:B------:R1:W-:Y:S01]  /*2e00*/  @!P2 STS [R13+0x4], R40 ;  /* 0x000004280d00a388 */ /* 0x0003e20000000800 */
[----:B--2---:R-:W-:-:S05]  /*2e10*/  @!P0 LEA R25, R25, R24, 0x18 ;  /* 0x0000001819198211 */ /* 0x004fca00078ec0ff */
[----:B------:R1:W-:Y:S02]  /*2e20*/  @!P0 STS [R25+0x24], R40 ;  /* 0x0000242819008388 */ /* 0x0003e40000000800 */
.L_x_25:
[----:B------:R-:W-:Y:S05]  /*2e30*/  WARPSYNC.ALL ;  /* 0x0000000000007948 */ /* 0x000fea0003800000 */
[----:B------:R-:W0:Y:S08]  /*2e40*/  S2UR UR5, SR_CgaCtaId ;  /* 0x00000000000579c3 */ /* 0x000e300000008800 */
[----:B------:R-:W-:Y:S01]  /*2e50*/  BAR.SYNC.DEFER_BLOCKING 0x0 ;  /* 0x0000000000007b1d */ /* 0x000fe20000010000 */
[----:B------:R-:W-:-:S05]  /*2e60*/  ISETP.NE.AND P0, PT, R0, RZ, PT ;  /* 0x000000ff0000720c */ /* 0x000fca0003f05270 */
[----:B------:R-:W-:Y:S02]  /*2e70*/  UMOV UR4, 0x400 ;  /* 0x0000040000047882 */ /* 0x000fe40000000000 */
[----:B0-----:R-:W-:-:S09]  /*2e80*/  ULEA UR4, UR5, UR4, 0x18 ;  /* 0x0000000405047291 */ /* 0x001fd2000f8ec0ff */
[----:B-1----:R-:W0:Y:S02]  /*2e90*/  LDS R13, [UR4+0x24] ;  /* 0x00002404ff0d7984 */ /* 0x002e240008000800 */
[----:B0-----:R-:W-:-:S05]  /*2ea0*/  SEL R13, R13, RZ, P0 ;  /* 0x000000ff0d0d7207 */ /* 0x001fca0000000000 */
[----:B------:R-:W-:-:S07]  /*2eb0*/  IMAD.IADD R34, R13, 0x1, R12 ;  /* 0x000000010d227824 */ /* 0x000fce00078e020c */
.L_x_24:
[----:B------:R-:W-:Y:S01]  /*2ec0*/  IMAD.IADD R7, R7, 0x1, R34 ;  /* 0x0000000107077824 */ /* 0x000fe200078e0222 */
[----:B------:R-:W0:Y:S01]  /*2ed0*/  S2R R13, SR_LANEID ;  /* 0x00000000000d7919 */ /* 0x000e220000000000 */
[----:B------:R-:W-:Y:S02]  /*2ee0*/  BAR.SYNC.DEFER_BLOCKING 0x0 ;  /* 0x0000000000007b1d */ /* 0x000fe40000010000 */
[----:B------:R-:W-:Y:S01]  /*2ef0*/  IMAD.IADD R8, R8, 0x1, R7 ;  /* 0x0000000108087824 */ /* 0x000fe200078e0207 */
[----:B------:R-:W-:-:S03]  /*2f00*/  ISETP.NE.AND P0, PT, R0, RZ, PT ;  /* 0x000000ff0000720c */ /* 0x000fc60003f05270 */
[----:B------:R-:W-:Y:S01]  /*2f10*/  IMAD.IADD R9, R9, 0x1, R8 ;  /* 0x0000000109097824 */ /* 0x000fe200078e0208 */
[----:B------:R-:W1:Y:S03]  /*2f20*/  LDCU.64 UR6, c[0x0][0x388] ;  /* 0x00007100ff0677ac */ /* 0x000e660008000a00 */
[----:B------:R-:W-:-:S04]  /*2f30*/  IMAD.IADD R10, R10, 0x1, R9 ;  /* 0x000000010a0a7824 */ /* 0x000fc800078e0209 */
[----:B------:R-:W-:-:S04]  /*2f40*/  IMAD.IADD R11, R11, 0x1, R10 ;  /* 0x000000010b0b7824 */ /* 0x000fc800078e020a */
[----:B------:R-:W-:-:S04]  /*2f50*/  IMAD.IADD R16, R16, 0x1, R11 ;  /* 0x0000000110107824 */ /* 0x000fc800078e020b */
[----:B------:R-:W-:-:S04]  /*2f60*/  IMAD.IADD R17, R17, 0x1, R16 ;  /* 0x0000000111117824 */ /* 0x000fc800078e0210 */
[----:B------:R-:W-:Y:S02]  /*2f70*/  IMAD.IADD R18, R18, 0x1, R17 ;  /* 0x0000000112127824 */ /* 0x000fe400078e0211 */
[----:B0-----:R-:W-:Y:S02]  /*2f80*/  IMAD R12, R13, 0x38, R6 ;  /* 0x000000380d0c7824 */ /* 0x001fe400078e0206 */
[----:B------:R-:W-:-:S03]  /*2f90*/  IMAD.IADD R19, R19, 0x1, R18 ;  /* 0x0000000113137824 */ /* 0x000fc600078e0212 */
[----:B------:R-:W-:Y:S01]  /*2fa0*/  STS [R12], R7 ;  /* 0x000000070c007388 */ /* 0x000fe20000000800 */
[----:B------:R-:W-:-:S03]  /*2fb0*/  IMAD.IADD R20, R20, 0x1, R19 ;  /* 0x0000000114147824 */ /* 0x000fc600078e0213 */
[----:B------:R0:W-:Y:S01]  /*2fc0*/  STS [R12+0x4], R8 ;  /* 0x000004080c007388 */ /* 0x0001e20000000800 */
[----:B------:R-:W-:-:S03]  /*2fd0*/  IMAD.IADD R21, R21, 0x1, R20 ;  /* 0x0000000115157824 */ /* 0x000fc600078e0214 */
[----:B------:R2:W-:Y:S01]  /*2fe0*/  STS [R12+0x8], R9 ;  /* 0x000008090c007388 */ /* 0x0005e20000000800 */
[----:B------:R-:W-:-:S03]  /*2ff0*/  IMAD.IADD R22, R22, 0x1, R21 ;  /* 0x0000000116167824 */ /* 0x000fc600078e0215 */
[----:B------:R-:W-:Y:S01]  /*3000*/  STS [R12+0xc], R10 ;  /* 0x00000c0a0c007388 */ /* 0x000fe20000000800 */
[----:B------:R-:W-:-:S03]  /*3010*/  IMAD.IADD R23, R23, 0x1, R22 ;  /* 0x0000000117177824 */ /* 0x000fc600078e0216 */
[----:B------:R-:W-:Y:S01]  /*3020*/  STS [R12+0x10], R11 ;  /* 0x0000100b0c007388 */ /* 0x000fe20000000800 */
[----:B------:R-:W-:-:S03]  /*3030*/  IMAD.IADD R26, R26, 0x1, R23 ;  /* 0x000000011a1a7824 */ /* 0x000fc600078e0217 */
[----:B------:R-:W-:Y:S01]  /*3040*/  STS [R12+0x14], R16 ;  /* 0x000014100c007388 */ /* 0x000fe20000000800 */
[----:B------:R-:W-:-:S03]  /*3050*/  IMAD.IADD R27, R27, 0x1, R26 ;  /* 0x000000011b1b7824 */ /* 0x000fc600078e021a */
[----:B------:R-:W-:Y:S04]  /*3060*/  STS [R12+0x18], R17 ;  /* 0x000018110c007388 */ /* 0x000fe80000000800 */
[----:B------:R-:W-:Y:S04]  /*3070*/  STS [R12+0x1c], R18 ;  /* 0x00001c120c007388 */ /* 0x000fe80000000800 */
[----:B------:R-:W-:Y:S04]  /*3080*/  STS [R12+0x20], R19 ;  /* 0x000020130c007388 */ /* 0x000fe80000000800 */
[----:B------:R-:W-:Y:S04]  /*3090*/  STS [R12+0x24], R20 ;  /* 0x000024140c007388 */ /* 0x000fe80000000800 */
[----:B------:R-:W-:Y:S04]  /*30a0*/  STS [R12+0x28], R21 ;  /* 0x000028150c007388 */ /* 0x000fe80000000800 */
[----:B------:R-:W-:Y:S04]  /*30b0*/  STS [R12+0x2c], R22 ;  /* 0x00002c160c007388 */ /* 0x000fe80000000800 */
[----:B------:R-:W-:Y:S04]  /*30c0*/  STS [R12+0x30], R23 ;  /* 0x000030170c007388 */ /* 0x000fe80000000800 */
[----:B------:R-:W-:Y:S04]  /*30d0*/  STS [R12+0x34], R26 ;  /* 0x0000341a0c007388 */ /* 0x000fe80000000800 */
[----:B------:R3:W-:Y:S01]  /*30e0*/  STS [R12+0x38], R27 ;  /* 0x0000381b0c007388 */ /* 0x0007e20000000800 */
[----:B------:R-:W-:-:S03]  /*30f0*/  NOP ;  /* 0x0000000000007918 */ /* 0x000fc60000000000 */
[----:B------:R-:W-:Y:S04]  /*3100*/  LDS R7, [R6] ;  /* 0x0000000006077984 */ /* 0x000fe80000000800 */
[----:B------:R-:W-:Y:S04]  /*3110*/  LDS R11, [R6+0x80] ;  /* 0x00008000060b7984 */ /* 0x000fe80000000800 */
        /* <DEDUP_REMOVED lines=12> */
[----:B------:R4:W-:Y:S04]  /*31e0*/  LDS R41, [R6+0x700] ;  /* 0x0007000006297984 */ /* 0x0009e80000000800 */
[----:B------:R-:W-:Y:S01]  /*31f0*/  @!P0 STS [UR4+0x1e00], R30 ;  /* 0x001e001eff008988 */ /* 0x000fe20008000804 */
[----:B------:R-:W-:Y:S06]  /*3200*/  BAR.SYNC.DEFER_BLOCKING 0x0 ;  /* 0x0000000000007b1d */ /* 0x000fec0000010000 */
[----:B0-----:R-:W2:Y:S01]  /*3210*/  S2R R8, SR_TID.X ;  /* 0x0000000000087919 */ /* 0x001ea20000002100 */
[----:B------:R-:W0:Y:S01]  /*3220*/  LDS R0, [UR4+0x1e00] ;  /* 0x001e0004ff007984 */ /* 0x000e220008000800 */
[----:B--2---:R-:W-:-:S02]  /*3230*/  LOP3.LUT R9, R8, 0x1f, RZ, 0xc0, !PT ;  /* 0x0000001f08097812 */ /* 0x004fc400078ec0ff */
[----:B------:R-:W-:-:S05]  /*3240*/  LOP3.LUT R8, R8, 0x3e0, RZ, 0xc0, !PT ;  /* 0x000003e008087812 */ /* 0x000fca00078ec0ff */
[----:B---3--:R-:W-:-:S04]  /*3250*/  IMAD R12, R8, 0xf, R9 ;  /* 0x0000000f080c7824 */ /* 0x008fc800078e0209 */
[C---:B------:R-:W-:Y:S01]  /*3260*/  VIADD R43, R12.reuse, 0x20 ;  /* 0x000000200c2b7836 */ /* 0x040fe20000000000 */
[----:B------:R-:W-:Y:S01]  /*3270*/  IADD3 R31, P0, PT, R31, R12, RZ ;  /* 0x0000000c1f1f7210 */ /* 0x000fe20007f1e0ff */
[C---:B------:R-:W-:Y:S02]  /*3280*/  VIADD R45, R12.reuse, 0x40 ;  /* 0x000000400c2d7836 */ /* 0x040fe40000000000 */
[----:B----4-:R-:W-:Y:S02]  /*3290*/  VIADD R6, R12, 0xc0 ;  /* 0x000000c00c067836 */ /* 0x010fe40000000000 */
[----:B------:R-:W-:Y:S01]  /*32a0*/  IMAD.X R10, RZ, RZ, RZ, P0 ;  /* 0x000000ffff0a7224 */ /* 0x000fe200000e06ff */
[----:B-1----:R-:W-:-:S04]  /*32b0*/  LEA R8, P0, R31, UR6, 0x2 ;  /* 0x000000061f087c11 */ /* 0x002fc8000f8010ff */
[----:B------:R-:W-:Y:S01]  /*32c0*/  LEA.HI.X R9, R31, UR7, R10, 0x2, P0 ;  /* 0x000000071f097c11 */ /* 0x000fe200080f140a */
[C---:B------:R-:W-:Y:S01]  /*32d0*/  VIADD R31, R12.reuse, 0x60 ;  /* 0x000000600c1f7836 */ /* 0x040fe20000000000 */
[CC--:B0-----:R-:W-:Y:S02]  /*32e0*/  ISETP.GE.AND P3, PT, R12.reuse, R0.reuse, PT ;  /* 0x000000000c00720c */ /* 0x0c1fe40003f66270 */
[-C--:B------:R-:W-:Y:S01]  /*32f0*/  ISETP.GE.AND P4, PT, R43, R0.reuse, PT ;  /* 0x000000002b00720c */ /* 0x080fe20003f86270 */
[C---:B------:R-:W-:Y:S01]  /*3300*/  VIADD R43, R12.reuse, 0x80 ;  /* 0x000000800c2b7836 */ /* 0x040fe20000000000 */
[-C--:B------:R-:W-:Y:S01]  /*3310*/  ISETP.GE.AND P5, PT, R45, R0.reuse, PT ;  /* 0x000000002d00720c */ /* 0x080fe20003fa6270 */
[C---:B------:R-:W-:Y:S01]  /*3320*/  VIADD R45, R12.reuse, 0xa0 ;  /* 0x000000a00c2d7836 */ /* 0x040fe20000000000 */
[-C--:B------:R-:W-:Y:S01]  /*3330*/  ISETP.GE.AND P6, PT, R31, R0.reuse, PT ;  /* 0x000000001f00720c */ /* 0x080fe20003fc6270 */
[C---:B------:R-:W-:Y:S01]  /*3340*/  VIADD R31, R12.reuse, 0xe0 ;  /* 0x000000e00c1f7836 */ /* 0x040fe20000000000 */
[-C--:B------:R-:W-:Y:S01]  /*3350*/  ISETP.GE.AND P0, PT, R43, R0.reuse, PT ;  /* 0x000000002b00720c */ /* 0x080fe20003f06270 */
[----:B------:R-:W-:Y:S01]  /*3360*/  VIADD R43, R12, 0x100 ;  /* 0x000001000c2b7836 */ /* 0x000fe20000000000 */
[----:B------:R-:W-:-:S02]  /*3370*/  ISETP.GE.AND P1, PT, R45, R0, PT ;  /* 0x000000002d00720c */ /* 0x000fc40003f26270 */
[-C--:B------:R-:W-:Y:S01]  /*3380*/  ISETP.GE.AND P2, PT, R6, R0.reuse, PT ;  /* 0x000000000600720c */ /* 0x080fe20003f46270 */
[----:B------:R0:W-:Y:S01]  /*3390*/  @!P3 STG.E desc[UR8][R8.64], R7 ;  /* 0x000000070800b986 */ /* 0x0001e2000c101908 */
[----:B------:R-:W-:-:S03]  /*33a0*/  ISETP.GE.AND P3, PT, R31, R0, PT ;  /* 0x000000001f00720c */ /* 0x000fc60003f66270 */
        /* <DEDUP_REMOVED lines=14> */
[----:B------:R0:W-:Y:S04]  /*3490*/  @!P4 STG.E desc[UR8][R8.64+0x400], R25 ;  /* 0x000400190800c986 */ /* 0x0001e8000c101908 */
[----:B------:R0:W-:Y:S04]  /*34a0*/  @!P5 STG.E desc[UR8][R8.64+0x480], R27 ;  /* 0x0004801b0800d986 */ /* 0x0001e8000c101908 */
[----:B------:R0:W-:Y:S04]  /*34b0*/  @!P6 STG.E desc[UR8][R8.64+0x500], R33 ;  /* 0x000500210800e986 */ /* 0x0001e8000c101908 */
[----:B------:R0:W-:Y:S04]  /*34c0*/  @!P0 STG.E desc[UR8][R8.64+0x580], R35 ;  /* 0x0005802308008986 */ /* 0x0001e8000c101908 */
[----:B------:R0:W-:Y:S04]  /*34d0*/  @!P1 STG.E desc[UR8][R8.64+0x600], R37 ;  /* 0x0006002508009986 */ /* 0x0001e8000c101908 */
[----:B------:R0:W-:Y:S01]  /*34e0*/  @!P2 STG.E desc[UR8][R8.64+0x680], R39 ;  /* 0x000680270800a986 */ /* 0x0001e2000c101908 */
[----:B------:R-:W-:Y:S05]  /*34f0*/  @P3 EXIT ;  /* 0x000000000000394d */ /* 0x000fea0003800000 */
[----:B------:R-:W-:Y:S01]  /*3500*/  STG.E desc[UR8][R8.64+0x700], R41 ;  /* 0x0007002908007986 */ /* 0x000fe2000c101908 */
[----:B------:R-:W-:Y:S05]  /*3510*/  EXIT ;  /* 0x000000000000794d */ /* 0x000fea0003800000 */
.L_x_7:
[----:B------:R-:W-:Y:S01]  /*3520*/  BSSY B1, `(.L_x_44) ;  /* 0x0000006000017945 */ /* 0x000fe20003800000 */
[----:B------:R-:W-:Y:S01]  /*3530*/  PLOP3.LUT P0, PT, P0, PT, PT, 0x8, 0x80 ;  /* 0x000000000080781c */ /* 0x000fe2000070e170 */
[----:B------:R-:W-:-:S12]  /*3540*/  IMAD.MOV.U32 R14, RZ, RZ, -0x1 ;  /* 0xffffffffff0e7424 */ /* 0x000fd800078e00ff */
[----:B------:R-:W-:Y:S05]  /*3550*/  WARPSYNC.COLLECTIVE R14, `(.L_x_45) ;  /* 0x000000000e087348 */ /* 0x000fea0003c00000 */
[----:B------:R-:W-:Y:S01]  /*3560*/  VOTE.ANY P0, P0 ;  /* 0x0000000000ff7806 */ /* 0x000fe20000000100 */
[----:B------:R-:W-:-:S12]  /*3570*/  ENDCOLLECTIVE ;  /* 0x000000000000791b */ /* 0x000fd80003800000 */
.L_x_45:
[----:B------:R-:W-:Y:S05]  /*3580*/  BSYNC B1 ;  /* 0x0000000000017941 */ /* 0x000fea0003800000 */
.L_x_44:
[----:B------:R-:W-:Y:S05]  /*3590*/  BRA `(.L_x_46) ;  /* 0xffffffd400b07947 */ /* 0x000fea000383ffff */
.L_x_11:
[----:B------:R-:W-:Y:S01]  /*35a0*/  BSSY B1, `(.L_x_47) ;  /* 0x0000006000017945 */ /* 0x000fe20003800000 */
[----:B------:R-:W-:Y:S01]  /*35b0*/  PLOP3.LUT P0, PT, P0, PT, PT, 0x8, 0x80 ;  /* 0x000000000080781c */ /* 0x000fe2000070e170 */
[----:B------:R-:W-:-:S12]  /*35c0*/  IMAD.MOV.U32 R14, RZ, RZ, -0x1 ;  /* 0xffffffffff0e7424 */ /* 0x000fd800078e00ff */
[----:B------:R-:W-:Y:S05]  /*35d0*/  WARPSYNC.COLLECTIVE R14, `(.L_x_48) ;  /* 0x000000000e087348 */ /* 0x000fea0003c00000 */
[----:B------:R-:W-:Y:S01]  /*35e0*/  VOTE.ANY P0, P0 ;  /* 0x0000000000ff7806 */ /* 0x000fe20000000100 */
[----:B------:R-:W-:-:S12]  /*35f0*/  ENDCOLLECTIVE ;  /* 0x000000000000791b */ /* 0x000fd80003800000 */
.L_x_48:
[----:B------:R-:W-:Y:S05]  /*3600*/  BSYNC B1 ;  /* 0x0000000000017941 */ /* 0x000fea0003800000 */
.L_x_47:
[----:B------:R-:W-:Y:S05]  /*3610*/  BRA `(.L_x_49) ;  /* 0xffffffd400c07947 */ /* 0x000fea000383ffff */
.L_x_13:
[----:B------:R-:W0:Y:S01]  /*3620*/  S2R R33, SR_GEMASK ;  /* 0x0000000000217919 */ /* 0x000e220000003c00 */
[----:B------:R-:W-:Y:S01]  /*3630*/  BSSY B1, `(.L_x_50) ;  /* 0x0000006000017945 */ /* 0x000fe20003800000 */
[----:B------:R-:W-:Y:S01]  /*3640*/  PLOP3.LUT P3, PT, P0, PT, PT, 0x8, 0x80 ;  /* 0x000000000080781c */ /* 0x000fe2000076e170 */
[----:B------:R-:W-:-:S12]  /*3650*/  IMAD.MOV.U32 R14, RZ, RZ, -0x1 ;  /* 0xffffffffff0e7424 */ /* 0x000fd800078e00ff */
[----:B0-----:R-:W-:Y:S05]  /*3660*/  WARPSYNC.COLLECTIVE R14, `(.L_x_51) ;  /* 0x000000000e087348 */ /* 0x001fea0003c00000 */
[----:B------:R-:W-:Y:S01]  /*3670*/  VOTE.ANY R14, PT, P3 ;  /* 0x00000000000e7806 */ /* 0x000fe200018e0100 */
[----:B0-----:R-:W-:Y:S06]  /*3680*/  ENDCOLLECTIVE ;  /* 0x000000000000791b */ /* 0x001fec0003800000 */
.L_x_51:
[----:B------:R-:W-:Y:S05]  /*3690*/  BSYNC B1 ;  /* 0x0000000000017941 */ /* 0x000fea0003800000 */
.L_x_50:
[----:B------:R-:W-:Y:S01]  /*36a0*/  LOP3.LUT R14, R14, 0x80000000, R33, 0xec, !PT ;  /* 0x800000000e0e7812 */ /* 0x000fe200078eec21 */
[C---:B------:R-:W-:Y:S02]  /*36b0*/  VIADD R37, R4.reuse, 0x2 ;  /* 0x0000000204257836 */ /* 0x040fe40000000000 */
[----:B------:R-:W-:Y:S02]  /*36c0*/  VIADD R36, R4, 0x4 ;  /* 0x0000000404247836 */ /* 0x000fe40000000000 */
[----:B------:R-:W-:Y:S02]  /*36d0*/  VIADD R25, R14, 0xffffffff ;  /* 0xffffffff0e197836 */ /* 0x000fe40000000000 */
[----:B------:R-:W-:-:S03]  /*36e0*/  VIADD R35, R4, 0x8 ;  /* 0x0000000804237836 */ /* 0x000fc60000000000 */
[----:B------:R-:W-:Y:S01]  /*36f0*/  LOP3.LUT R39, R14, R25, RZ, 0xc, !PT ;  /* 0x000000190e277212 */ /* 0x000fe200078e0cff */
[----:B------:R-:W-:Y:S02]  /*3700*/  IMAD.MOV.U32 R25, RZ, RZ, 0x1 ;  /* 0x00000001ff197424 */ /* 0x000fe400078e00ff */
[----:B------:R-:W-:-:S03]  /*3710*/  IMAD.MOV.U32 R14, RZ, RZ, -0x1 ;  /* 0xffffffffff0e7424 */ /* 0x000fc600078e00ff */
[----:B------:R-:W0:Y:S02]  /*3720*/  POPC R39, R39 ;  /* 0x0000002700277309 */ /* 0x000e240000000000 */
[----:B0-----:R-:W-:Y:S01]  /*3730*/  IMAD.MOV.U32 R24, RZ, RZ, R39 ;  /* 0x000000ffff187224 */ /* 0x001fe200078e0027 */
[-C--:B------:R-:W-:Y:S02]  /*3740*/  ISETP.GE.AND P0, PT, R4, R39.reuse, PT ;  /* 0x000000270400720c */ /* 0x080fe40003f06270 */
[----:B------:R-:W-:-:S13]  /*3750*/  ISETP.GT.AND P1, PT, R36, R39, PT ;  /* 0x000000272400720c */ /* 0x000fda0003f24270 */
[----:B------:R-:W-:Y:S05]  /*3760*/  WARPSYNC.COLLECTIVE R14, `(.L_x_52) ;  /* 0x000000000e087348 */ /* 0x000fea0003c00000 */
[----:B------:R0:W1:Y:S02]  /*3770*/  SHFL.DOWN P3, R34, R13, R25, R24 ;  /* 0x080000190d227389 */ /* 0x0000640000060018 */
[----:B01----:R-:W-:Y:S05]  /*3780*/  ENDCOLLECTIVE ;  /* 0x000000000000791b */ /* 0x003fea0003800000 */
.L_x_52:
[----:B------:R-:W-:Y:S01]  /*3790*/  IMAD.MOV.U32 R25, RZ, RZ, 0x2 ;  /* 0x00000002ff197424 */ /* 0x000fe200078e00ff */
[----:B------:R-:W-:Y:S02]  /*37a0*/  SEL R26, R34, RZ, !P0 ;  /* 0x000000ff221a7207 */ /* 0x000fe40004000000 */
[----:B------:R-:W-:-:S03]  /*37b0*/  ISETP.GT.AND P0, PT, R37, R39, PT ;  /* 0x000000272500720c */ /* 0x000fc60003f04270 */
[----:B------:R-:W-:-:S04]  /*37c0*/  IMAD.IADD R26, R26, 0x1, R13 ;  /* 0x000000011a1a7824 */ /* 0x000fc800078e020d */
[----:B------:R-:W-:-:S07]  /*37d0*/  IMAD.MOV.U32 R13, RZ, RZ, R26 ;  /* 0x000000ffff0d7224 */ /* 0x000fce00078e001a */
[----:B------:R-:W-:Y:S05]  /*37e0*/  WARPSYNC.COLLECTIVE R14, `(.L_x_53) ;  /* 0x000000000e087348 */ /* 0x000fea0003c00000 */
[----:B------:R0:W1:Y:S02]  /*37f0*/  SHFL.DOWN P3, R34, R13, R25, R24 ;  /* 0x080000190d227389 */ /* 0x0000640000060018 */
[----:B01----:R-:W-:Y:S05]  /*3800*/  ENDCOLLECTIVE ;  /* 0x000000000000791b */ /* 0x003fea0003800000 */
.L_x_53:
[----:B------:R-:W-:Y:S01]  /*3810*/  IMAD.MOV.U32 R25, RZ, RZ, 0x4 ;  /* 0x00000004ff197424 */ /* 0x000fe200078e00ff */
[----:B------:R-:W-:Y:S02]  /*3820*/  SEL R27, R34, RZ, !P0 ;  /* 0x000000ff221b7207 */ /* 0x000fe40004000000 */
[----:B------:R-:W-:-:S03]  /*3830*/  ISETP.NE.AND P0, PT, R12, 0x65, PT ;  /* 0x000000650c00780c */ /* 0x000fc60003f05270 */
[----:B------:R-:W-:-:S04]  /*3840*/  IMAD.IADD R38, R26, 0x1, R27 ;  /* 0x000000011a267824 */ /* 0x000fc800078e021b */
[----:B------:R-:W-:-:S07]  /*3850*/  IMAD.MOV.U32 R13, RZ, RZ, R38 ;  /* 0x000000ffff0d7224 */ /* 0x000fce00078e0026 */
[----:B------:R-:W-:Y:S05]  /*3860*/  WARPSYNC.COLLECTIVE R14, `(.L_x_54) ;  /* 0x000000000e087348 */ /* 0x000fea0003c00000 */
[----:B------:R0:W1:Y:S02]  /*3870*/  SHFL.DOWN P3, R34, R13, R25, R24 ;  /* 0x080000190d227389 */ /* 0x0000640000060018 */
[----:B01----:R-:W-:Y:S05]  /*3880*/  ENDCOLLECTIVE ;  /* 0x000000000000791b */ /* 0x003fea0003800000 */
.L_x_54:
[----:B------:R-:W-:Y:S01]  /*3890*/  IMAD.MOV.U32 R25, RZ, RZ, 0x8 ;  /* 0x00000008ff197424 */ /* 0x000fe200078e00ff */
[----:B------:R-:W-:Y:S02]  /*38a0*/  SEL R27, R34, RZ, !P1 ;  /* 0x000000ff221b7207 */ /* 0x000fe40004800000 */
[----:B------:R-:W-:-:S03]  /*38b0*/  ISETP.GT.AND P1, PT, R35, R39, PT ;  /* 0x000000272300720c */ /* 0x000fc60003f24270 */
[----:B------:R-:W-:Y:S02]  /*38c0*/  IMAD.IADD R40, R38, 0x1, R27 ;  /* 0x0000000126287824 */ /* 0x000fe400078e021b */
[----:B------:R-:W-:Y:S02]  /*38d0*/  VIADD R38, R4, 0x10 ;  /* 0x0000001004267836 */ /* 0x000fe40000000000 */
[----:B------:R-:W-:-:S07]  /*38e0*/  IMAD.MOV.U32 R13, RZ, RZ, R40 ;  /* 0x000000ffff0d7224 */ /* 0x000fce00078e0028 */
[----:B------:R-:W-:Y:S05]  /*38f0*/  WARPSYNC.COLLECTIVE R14, `(.L_x_55) ;  /* 0x000000000e087348 */ /* 0x000fea0003c00000 */
[----:B------:R0:W1:Y:S02]  /*3900*/  SHFL.DOWN P3, R34, R13, R25, R24 ;  /* 0x080000190d227389 */ /* 0x0000640000060018 */
[----:B01----:R-:W-:Y:S05]  /*3910*/  ENDCOLLECTIVE ;  /* 0x000000000000791b */ /* 0x003fea0003800000 */
.L_x_55:
        /* <DEDUP_REMOVED lines=8> */
.L_x_56:
[----:B------:R-:W-:Y:S05]  /*39a0*/  WARPSYNC.COLLECTIVE R14, `(.L_x_57) ;  /* 0x000000000e087348 */ /* 0x000fea0003c00000 */
[----:B------:R-:W-:Y:S01]  /*39b0*/  VOTE.ALL P0, P0 ;  /* 0x0000000000ff7806 */ /* 0x000fe20000000000 */
[----:B------:R-:W-:-:S12]  /*39c0*/  ENDCOLLECTIVE ;  /* 0x000000000000791b */ /* 0x000fd80003800000 */
.L_x_57:
[----:B------:R-:W-:-:S05]  /*39d0*/  SEL R27, R34, RZ, !P1 ;  /* 0x000000ff221b7207 */ /* 0x000fca0004800000 */
[----:B------:R-:W-:Y:S02]  /*39e0*/  IMAD.IADD R40, R44, 0x1, R27 ;  /* 0x000000012c287824 */ /* 0x000fe400078e021b */
[----:B------:R-:W0:Y:S02]  /*39f0*/  LDC.64 R26, c[0x0][0x390] ;  /* 0x0000e400ff1a7b82 */ /* 0x000e240000000a00 */
[----:B0-----:R-:W-:-:S05]  /*3a00*/  IADD3 R26, P1, PT, R26, 0x100, RZ ;  /* 0x000001001a1a7810 */ /* 0x001fca0007f3e0ff */
[----:B------:R-:W-:Y:S01]  /*3a10*/  IMAD.X R27, RZ, RZ, R27, P1 ;  /* 0x000000ffff1b7224 */ /* 0x000fe200008e061b */
[----:B------:R-:W-:Y:S07]  /*3a20*/  BRA `(.L_x_58) ;  /* 0xffffffd400587947 */ /* 0x000fee000383ffff */
.L_x_15:
[----:B------:R-:W-:Y:S01]  /*3a30*/  BSSY B1, `(.L_x_59) ;  /* 0x0000006000017945 */ /* 0x000fe20003800000 */
[----:B------:R-:W-:Y:S01]  /*3a40*/  PLOP3.LUT P0, PT, P0, PT, PT, 0x8, 0x80 ;  /* 0x000000000080781c */ /* 0x000fe2000070e170 */
[----:B------:R-:W-:-:S12]  /*3a50*/  IMAD.MOV.U32 R14, RZ, RZ, -0x1 ;  /* 0xffffffffff0e7424 */ /* 0x000fd800078e00ff */
[----:B------:R-:W-:Y:S05]  /*3a60*/  WARPSYNC.COLLECTIVE R14, `(.L_x_60) ;  /* 0x000000000e087348 */ /* 0x000fea0003c00000 */
[----:B------:R-:W-:Y:S01]  /*3a70*/  VOTE.ANY P0, P0 ;  /* 0x0000000000ff7806 */ /* 0x000fe20000000100 */
[----:B------:R-:W-:-:S12]  /*3a80*/  ENDCOLLECTIVE ;  /* 0x000000000000791b */ /* 0x000fd80003800000 */
.L_x_60:
[----:B------:R-:W-:Y:S05]  /*3a90*/  BSYNC B1 ;  /* 0x0000000000017941 */ /* 0x000fea0003800000 */
.L_x_59:
[----:B------:R-:W-:Y:S05]  /*3aa0*/  BRA `(.L_x_61) ;  /* 0xffffffd400587947 */ /* 0x000fea000383ffff */
.L_x_19:
[----:B------:R-:W-:Y:S01]  /*3ab0*/  BSSY B1, `(.L_x_62) ;  /* 0x0000006000017945 */ /* 0x000fe20003800000 */
[----:B------:R-:W-:Y:S01]  /*3ac0*/  PLOP3.LUT P0, PT, P0, PT, PT, 0x8, 0x80 ;  /* 0x000000000080781c */ /* 0x000fe2000070e170 */
[----:B------:R-:W-:-:S12]  /*3ad0*/  IMAD.MOV.U32 R14, RZ, RZ, -0x1 ;  /* 0xffffffffff0e7424 */ /* 0x000fd800078e00ff */
[----:B------:R-:W-:Y:S05]  /*3ae0*/  WARPSYNC.COLLECTIVE R14, `(.L_x_63) ;  /* 0x000000000e087348 */ /* 0x000fea0003c00000 */
[----:B------:R-:W-:Y:S01]  /*3af0*/  VOTE.ANY P0, P0 ;  /* 0x0000000000ff7806 */ /* 0x000fe20000000100 */
[----:B------:R-:W-:-:S12]  /*3b00*/  ENDCOLLECTIVE ;  /* 0x000000000000791b */ /* 0x000fd80003800000 */
.L_x_63:
[----:B------:R-:W-:Y:S05]  /*3b10*/  BSYNC B1 ;  /* 0x0000000000017941 */ /* 0x000fea0003800000 */
.L_x_62:
[----:B------:R-:W-:Y:S05]  /*3b20*/  BRA `(.L_x_64) ;  /* 0xffffffd4006c7947 */ /* 0x000fea000383ffff */
.L_x_21:
[----:B------:R-:W-:Y:S01]  /*3b30*/  BSSY B1, `(.L_x_65) ;  /* 0x0000006000017945 */ /* 0x000fe20003800000 */
[----:B------:R-:W-:Y:S01]  /*3b40*/  PLOP3.LUT P3, PT, P0, PT, PT, 0x8, 0x80 ;  /* 0x000000000080781c */ /* 0x000fe2000076e170 */
[----:B------:R-:W-:-:S12]  /*3b50*/  IMAD.MOV.U32 R14, RZ, RZ, -0x1 ;  /* 0xffffffffff0e7424 */ /* 0x000fd800078e00ff */
[----:B------:R-:W-:Y:S05]  /*3b60*/  WARPSYNC.COLLECTIVE R14, `(.L_x_66) ;  /* 0x000000000e087348 */ /* 0x000fea0003c00000 */
[----:B------:R-:W-:Y:S01]  /*3b70*/  VOTE.ANY R14, PT, P3 ;  /* 0x00000000000e7806 */ /* 0x000fe200018e0100 */
[----:B------:R-:W-:Y:S06]  /*3b80*/  ENDCOLLECTIVE ;  /* 0x000000000000791b */ /* 0x000fec0003800000 */
.L_x_66:
[----:B------:R-:W-:Y:S05]  /*3b90*/  BSYNC B1 ;  /* 0x0000000000017941 */ /* 0x000fea0003800000 */
.L_x_65:
[----:B------:R-:W-:Y:S01]  /*3ba0*/  LOP3.LUT R14, R14, 0x80000000, R33, 0xec, !PT ;  /* 0x800000000e0e7812 */ /* 0x000fe200078eec21 */
[----:B------:R-:W-:-:S04]  /*3bb0*/  VIADD R32, R32, 0xffffffe0 ;  /* 0xffffffe020207836 */ /* 0x000fc80000000000 */
[----:B------:R-:W-:-:S05]  /*3bc0*/  VIADD R25, R14, 0xffffffff ;  /* 0xffffffff0e197836 */ /* 0x000fca0000000000 */
[----:B------:R-:W-:Y:S01]  /*3bd0*/  LOP3.LUT R41, R14, R25, RZ, 0xc, !PT ;  /* 0x000000190e297212 */ /* 0x000fe200078e0cff */
[----:B------:R-:W-:Y:S02]  /*3be0*/  IMAD.MOV.U32 R25, RZ, RZ, 0x1 ;  /* 0x00000001ff197424 */ /* 0x000fe400078e00ff */
[----:B------:R-:W-:Y:S01]  /*3bf0*/  IMAD.MOV.U32 R14, RZ, RZ, -0x1 ;  /* 0xffffffffff0e7424 */ /* 0x000fe200078e00ff */
[----:B------:R0:W1:Y:S06]  /*3c00*/  POPC R24, R41 ;  /* 0x0000002900187309 */ /* 0x00006c0000000000 */
[----:B01----:R-:W-:Y:S05]  /*3c10*/  WARPSYNC.COLLECTIVE R14, `(.L_x_67) ;  /* 0x000000000e087348 */ /* 0x003fea0003c00000 */
[----:B-1----:R1:W2:Y:S02]  /*3c20*/  SHFL.DOWN P3, R34, R13, R25, R24 ;  /* 0x080000190d227389 */ /* 0x0022a40000060018 */
[----:B012---:R-:W-:Y:S05]  /*3c30*/  ENDCOLLECTIVE ;  /* 0x000000000000791b */ /* 0x007fea0003800000 */
.L_x_67:
[----:B------:R-:W-:Y:S01]  /*3c40*/  ISETP.GE.AND P0, PT, R4, R24, PT ;  /* 0x000000180400720c */ /* 0x000fe20003f06270 */
[----:B------:R-:W-:-:S03]  /*3c50*/  IMAD.MOV.U32 R25, RZ, RZ, 0x2 ;  /* 0x00000002ff197424 */ /* 0x000fc600078e00ff */
[----:B------:R-:W-:Y:S02]  /*3c60*/  SEL R34, R34, RZ, !P0 ;  /* 0x000000ff22227207 */ /* 0x000fe40004000000 */
[----:B------:R-:W-:-:S03]  /*3c70*/  ISETP.GT.AND P0, PT, R37, R24, PT ;  /* 0x000000182500720c */ /* 0x000fc60003f04270 */
[----:B------:R-:W-:-:S04]  /*3c80*/  IMAD.IADD R39, R34, 0x1, R13 ;  /* 0x0000000122277824 */ /* 0x000fc800078e020d */
[----:B------:R-:W-:-:S07]  /*3c90*/  IMAD.MOV.U32 R13, RZ, RZ, R39 ;  /* 0x000000ffff0d7224 */ /* 0x000fce00078e0027 */
[----:B------:R-:W-:Y:S05]  /*3ca0*/  WARPSYNC.COLLECTIVE R14, `(.L_x_68) ;  /* 0x000000000e087348 */ /* 0x000fea0003c00000 */
[----:B------:R0:W1:Y:S02]  /*3cb0*/  SHFL.DOWN P3, R34, R13, R25, R24 ;  /* 0x080000190d227389 */ /* 0x0000640000060018 */
[----:B01----:R-:W-:Y:S05]  /*3cc0*/  ENDCOLLECTIVE ;  /* 0x000000000000791b */ /* 0x003fea0003800000 */
.L_x_68:
        /* <DEDUP_REMOVED lines=8> */
.L_x_69:
        /* <DEDUP_REMOVED lines=8> */
.L_x_70:
        /* <DEDUP_REMOVED lines=8> */
.L_x_71:
[----:B------:R-:W-:Y:S02]  /*3e50*/  SEL R34, R34, RZ, !P0 ;  /* 0x000000ff22227207 */ /* 0x000fe40004000000 */
[----:B------:R-:W-:Y:S02]  /*3e60*/  ISETP.NE.AND P0, PT, R12, 0x65, PT ;  /* 0x000000650c00780c */ /* 0x000fe40003f05270 */
[----:B------:R-:W-:-:S11]  /*3e70*/  IADD3 R40, PT, PT, R39, R34, R40 ;  /* 0x0000002227287210 */ /* 0x000fd60007ffe028 */
[----:B------:R-:W-:Y:S05]  /*3e80*/  WARPSYNC.COLLECTIVE R14, `(.L_x_72) ;  /* 0x000000000e087348 */ /* 0x000fea0003c00000 */
[----:B------:R-:W-:Y:S01]  /*3e90*/  VOTE.ALL P0, P0 ;  /* 0x0000000000ff7806 */ /* 0x000fe20000000000 */
[----:B------:R-:W-:-:S12]  /*3ea0*/  ENDCOLLECTIVE ;  /* 0x000000000000791b */ /* 0x000fd80003800000 */
.L_x_72:
[----:B------:R-:W-:Y:S05]  /*3eb0*/  BRA `(.L_x_73) ;  /* 0xffffffd400087947 */ /* 0x000fea000383ffff */
.L_x_28:
[----:B------:R-:W-:Y:S01]  /*3ec0*/  BSSY B0, `(.L_x_74) ;  /* 0x0000006000007945 */ /* 0x000fe20003800000 */
[----:B------:R-:W-:Y:S01]  /*3ed0*/  PLOP3.LUT P0, PT, P0, PT, PT, 0x8, 0x80 ;  /* 0x000000000080781c */ /* 0x000fe2000070e170 */
[----:B------:R-:W-:-:S12]  /*3ee0*/  IMAD.MOV.U32 R14, RZ, RZ, -0x1 ;  /* 0xffffffffff0e7424 */ /* 0x000fd800078e00ff */
[----:B------:R-:W-:Y:S05]  /*3ef0*/  WARPSYNC.COLLECTIVE R14, `(.L_x_75) ;  /* 0x000000000e087348 */ /* 0x000fea0003c00000 */
[----:B------:R-:W-:Y:S01]  /*3f00*/  VOTE.ANY P0, P0 ;  /* 0x0000000000ff7806 */ /* 0x000fe20000000100 */
[----:B------:R-:W-:-:S12]  /*3f10*/  ENDCOLLECTIVE ;  /* 0x000000000000791b */ /* 0x000fd80003800000 */
.L_x_75:
[----:B------:R-:W-:Y:S05]  /*3f20*/  BSYNC B0 ;  /* 0x0000000000007941 */ /* 0x000fea0003800000 */
.L_x_74:
[----:B------:R-:W-:Y:S05]  /*3f30*/  BRA `(.L_x_76) ;  /* 0xffffffe400dc7947 */ /* 0x000fea000383ffff */
.L_x_32:
[----:B------:R-:W-:Y:S01]  /*3f40*/  BSSY B0, `(.L_x_77) ;  /* 0x0000006000007945 */ /* 0x000fe20003800000 */
[----:B------:R-:W-:Y:S01]  /*3f50*/  PLOP3.LUT P0, PT, P0, PT, PT, 0x8, 0x80 ;  /* 0x000000000080781c */ /* 0x000fe2000070e170 */
[----:B------:R-:W-:-:S12]  /*3f60*/  IMAD.MOV.U32 R14, RZ, RZ, -0x1 ;  /* 0xffffffffff0e7424 */ /* 0x000fd800078e00ff */
[----:B------:R-:W-:Y:S05]  /*3f70*/  WARPSYNC.COLLECTIVE R14, `(.L_x_78) ;  /* 0x000000000e087348 */ /* 0x000fea0003c00000 */
[----:B------:R-:W-:Y:S01]  /*3f80*/  VOTE.ANY P0, P0 ;  /* 0x0000000000ff7806 */ /* 0x000fe20000000100 */
[----:B------:R-:W-:-:S12]  /*3f90*/  ENDCOLLECTIVE ;  /* 0x000000000000791b */ /* 0x000fd80003800000 */
.L_x_78:
[----:B------:R-:W-:Y:S05]  /*3fa0*/  BSYNC B0 ;  /* 0x0000000000007941 */ /* 0x000fea0003800000 */
.L_x_77:
[----:B------:R-:W-:Y:S05]  /*3fb0*/  BRA `(.L_x_79) ;  /* 0xffffffe400ec7947 */ /* 0x000fea000383ffff */
.L_x_34:
[----:B------:R-:W0:Y:S01]  /*3fc0*/  S2R R36, SR_GEMASK ;  /* 0x0000000000247919 */ /* 0x000e220000003c00 */
[----:B------:R-:W-:Y:S01]  /*3fd0*/  BSSY B0, `(.L_x_80) ;  /* 0x0000007000007945 */ /* 0x000fe20003800000 */
[----:B------:R-:W-:Y:S01]  /*3fe0*/  ISETP.NE.AND P0, PT, R12, 0x65, PT ;  /* 0x000000650c00780c */ /* 0x000fe20003f05270 */
[----:B------:R-:W-:Y:S01]  /*3ff0*/  IMAD.MOV.U32 R14, RZ, RZ, -0x1 ;  /* 0xffffffffff0e7424 */ /* 0x000fe200078e00ff */
[----:B------:R-:W-:-:S13]  /*4000*/  PLOP3.LUT P3, PT, P3, PT, PT, 0x8, 0x80 ;  /* 0x000000000080781c */ /* 0x000fda0001f6e170 */
[----:B0-----:R-:W-:Y:S05]  /*4010*/  WARPSYNC.COLLECTIVE R14, `(.L_x_81) ;  /* 0x000000000e087348 */ /* 0x001fea0003c00000 */
[----:B------:R-:W-:Y:S01]  /*4020*/  VOTE.ANY R14, PT, P3 ;  /* 0x00000000000e7806 */ /* 0x000fe200018e0100 */
[----:B0-----:R-:W-:Y:S06]  /*4030*/  ENDCOLLECTIVE ;  /* 0x000000000000791b */ /* 0x001fec0003800000 */
.L_x_81:
[----:B------:R-:W-:Y:S05]  /*4040*/  BSYNC B0 ;  /* 0x0000000000007941 */ /* 0x000fea0003800000 */
.L_x_80:
[----:B------:R-:W-:Y:S01]  /*4050*/  LOP3.LUT R14, R14, 0x80000000, R36, 0xec, !PT ;  /* 0x800000000e0e7812 */ /* 0x000fe200078eec24 */
[C---:B------:R-:W-:Y:S02]  /*4060*/  VIADD R39, R33.reuse, 0x2 ;  /* 0x0000000221277836 */ /* 0x040fe40000000000 */
[----:B------:R-:W-:Y:S02]  /*4070*/  VIADD R38, R33, 0x4 ;  /* 0x0000000421267836 */ /* 0x000fe40000000000 */
[----:B------:R-:W-:-:S05]  /*4080*/  VIADD R25, R14, 0xffffffff ;  /* 0xffffffff0e197836 */ /* 0x000fca0000000000 */
[----:B------:R-:W-:Y:S01]  /*4090*/  LOP3.LUT R40, R14, R25, RZ, 0xc, !PT ;  /* 0x000000190e287212 */ /* 0x000fe200078e0cff */
[----:B------:R-:W-:Y:S02]  /*40a0*/  IMAD.MOV.U32 R25, RZ, RZ, 0x1 ;  /* 0x00000001ff197424 */ /* 0x000fe400078e00ff */
[----:B------:R-:W-:-:S03]  /*40b0*/  IMAD.MOV.U32 R14, RZ, RZ, -0x1 ;  /* 0xffffffffff0e7424 */ /* 0x000fc600078e00ff */
[----:B------:R-:W0:Y:S02]  /*40c0*/  POPC R40, R40 ;  /* 0x0000002800287309 */ /* 0x000e240000000000 */
[----:B0-----:R-:W-:-:S07]  /*40d0*/  IMAD.MOV.U32 R24, RZ, RZ, R40 ;  /* 0x000000ffff187224 */ /* 0x001fce00078e0028 */
[----:B------:R-:W-:Y:S05]  /*40e0*/  WARPSYNC.COLLECTIVE R14, `(.L_x_82) ;  /* 0x000000000e087348 */ /* 0x000fea0003c00000 */
[----:B------:R0:W1:Y:S02]  /*40f0*/  SHFL.DOWN P3, R34, R13, R25, R24 ;  /* 0x080000190d227389 */ /* 0x0000640000060018 */
[----:B01----:R-:W-:Y:S05]  /*4100*/  ENDCOLLECTIVE ;  /* 0x000000000000791b */ /* 0x003fea0003800000 */
.L_x_82:
[----:B------:R-:W-:Y:S01]  /*4110*/  IMAD.MOV.U32 R25, RZ, RZ, 0x2 ;  /* 0x00000002ff197424 */ /* 0x000fe200078e00ff */
[----:B------:R-:W-:-:S04]  /*4120*/  ISETP.GE.AND P3, PT, R33, R40, PT ;  /* 0x000000282100720c */ /* 0x000fc80003f66270 */
[----:B------:R-:W-:-:S05]  /*4130*/  SEL R34, R34, RZ, !P3 ;  /* 0x000000ff22227207 */ /* 0x000fca0005800000 */
[----:B------:R-:W-:-:S04]  /*4140*/  IMAD.IADD R37, R34, 0x1, R13 ;  /* 0x0000000122257824 */ /* 0x000fc800078e020d */
[----:B------:R-:W-:-:S07]  /*4150*/  IMAD.MOV.U32 R13, RZ, RZ, R37 ;  /* 0x000000ffff0d7224 */ /* 0x000fce00078e0025 */
[----:B------:R-:W-:Y:S05]  /*4160*/  WARPSYNC.COLLECTIVE R14, `(.L_x_83) ;  /* 0x000000000e087348 */ /* 0x000fea0003c00000 */
[----:B------:R0:W1:Y:S02]  /*4170*/  SHFL.DOWN P3, R34, R13, R25, R24 ;  /* 0x080000190d227389 */ /* 0x0000640000060018 */
[----:B01----:R-:W-:Y:S05]  /*4180*/  ENDCOLLECTIVE ;  /* 0x000000000000791b */ /* 0x003fea0003800000 */
.L_x_83:
[----:B------:R-:W-:Y:S01]  /*4190*/  IMAD.MOV.U32 R25, RZ, RZ, 0x4 ;  /* 0x00000004ff197424 */ /* 0x000fe200078e00ff */
[----:B------:R-:W-:-:S04]  /*41a0*/  ISETP.GT.AND P3, PT, R39, R40, PT ;  /* 0x000000282700720c */ /* 0x000fc80003f64270 */
[----:B------:R-:W-:-:S05]  /*41b0*/  SEL R34, R34, RZ, !P3 ;  /* 0x000000ff22227207 */ /* 0x000fca0005800000 */
[----:B------:R-:W-:Y:S02]  /*41c0*/  IMAD.IADD R45, R37, 0x1, R34 ;  /* 0x00000001252d7824 */ /* 0x000fe400078e0222 */
[----:B------:R-:W-:Y:S02]  /*41d0*/  VIADD R37, R33, 0x8 ;  /* 0x0000000821257836 */ /* 0x000fe40000000000 */
[----:B------:R-:W-:-:S07]  /*41e0*/  IMAD.MOV.U32 R13, RZ, RZ, R45 ;  /* 0x000000ffff0d7224 */ /* 0x000fce00078e002d */
[----:B------:R-:W-:Y:S05]  /*41f0*/  WARPSYNC.COLLECTIVE R14, `(.L_x_84) ;  /* 0x000000000e087348 */ /* 0x000fea0003c00000 */
[----:B------:R0:W1:Y:S02]  /*4200*/  SHFL.DOWN P3, R34, R13, R25, R24 ;  /* 0x080000190d227389 */ /* 0x0000640000060018 */
[----:B01----:R-:W-:Y:S05]  /*4210*/  ENDCOLLECTIVE ;  /* 0x000000000000791b */ /* 0x003fea0003800000 */
.L_x_84:
        /* <DEDUP_REMOVED lines=9> */
.L_x_85:
[----:B------:R-:W-:Y:S01]  /*42b0*/  IMAD.MOV.U32 R25, RZ, RZ, 0x10 ;  /* 0x00000010ff197424 */ /* 0x000fe200078e00ff */
[----:B------:R-:W-:-:S04]  /*42c0*/  ISETP.GT.AND P3, PT, R37, R40, PT ;  /* 0x000000282500720c */ /* 0x000fc80003f64270 */
[----:B------:R-:W-:-:S05]  /*42d0*/  SEL R41, R34, RZ, !P3 ;  /* 0x000000ff22297207 */ /* 0x000fca0005800000 */
[----:B------:R-:W-:-:S04]  /*42e0*/  IMAD.IADD R41, R44, 0x1, R41 ;  /* 0x000000012c297824 */ /* 0x000fc800078e0229 */
[----:B------:R-:W-:-:S07]  /*42f0*/  IMAD.MOV.U32 R13, RZ, RZ, R41 ;  /* 0x000000ffff0d7224 */ /* 0x000fce00078e0029 */
[----:B------:R-:W-:Y:S05]  /*4300*/  WARPSYNC.COLLECTIVE R14, `(.L_x_86) ;  /* 0x000000000e087348 */ /* 0x000fea0003c00000 */
[----:B------:R0:W1:Y:S02]  /*4310*/  SHFL.DOWN P3, R34, R13, R25, R24 ;  /* 0x080000190d227389 */ /* 0x0000640000060018 */
[----:B01----:R-:W-:Y:S05]  /*4320*/  ENDCOLLECTIVE ;  /* 0x000000000000791b */ /* 0x003fea0003800000 */
.L_x_86:
[----:B------:R-:W-:Y:S05]  /*4330*/  WARPSYNC.COLLECTIVE R14, `(.L_x_87) ;  /* 0x000000000e087348 */ /* 0x000fea0003c00000 */
[----:B------:R-:W-:Y:S01]  /*4340*/  VOTE.ALL P0, P0 ;  /* 0x0000000000ff7806 */ /* 0x000fe20000000000 */
[----:B------:R-:W-:-:S12]  /*4350*/  ENDCOLLECTIVE ;  /* 0x000000000000791b */ /* 0x000fd80003800000 */
.L_x_87:
[----:B------:R-:W0:Y:S01]  /*4360*/  LDC.64 R12, c[0x0][0x390] ;  /* 0x0000e400ff0c7b82 */ /* 0x000e220000000a00 */
[----:B------:R-:W-:-:S04]  /*4370*/  ISETP.GT.AND P3, PT, R45, R40, PT ;  /* 0x000000282d00720c */ /* 0x000fc80003f64270 */
[----:B------:R-:W-:-:S05]  /*4380*/  SEL R34, R34, RZ, !P3 ;  /* 0x000000ff22227207 */ /* 0x000fca0005800000 */
[----:B------:R-:W-:Y:S01]  /*4390*/  IMAD.IADD R40, R41, 0x1, R34 ;  /* 0x0000000129287824 */ /* 0x000fe200078e0222 */
[----:B0-----:R-:W-:-:S05]  /*43a0*/  IADD3 R44, P3, PT, R12, 0x100, RZ ;  /* 0x000001000c2c7810 */ /* 0x001fca0007f7e0ff */
[----:B------:R-:W-:Y:S01]  /*43b0*/  IMAD.X R45, RZ, RZ, R13, P3 ;  /* 0x000000ffff2d7224 */ /* 0x000fe200018e060d */
[----:B------:R-:W-:Y:S07]  /*43c0*/  BRA `(.L_x_88) ;  /* 0xffffffe400847947 */ /* 0x000fee000383ffff */
.L_x_36:
[----:B------:R-:W-:Y:S01]  /*43d0*/  BSSY B0, `(.L_x_89) ;  /* 0x0000006000007945 */ /* 0x000fe20003800000 */
[----:B------:R-:W-:Y:S01]  /*43e0*/  PLOP3.LUT P0, PT, P0, PT, PT, 0x8, 0x80 ;  /* 0x000000000080781c */ /* 0x000fe2000070e170 */
[----:B------:R-:W-:-:S12]  /*43f0*/  IMAD.MOV.U32 R14, RZ, RZ, -0x1 ;  /* 0xffffffffff0e7424 */ /* 0x000fd800078e00ff */
[----:B------:R-:W-:Y:S05]  /*4400*/  WARPSYNC.COLLECTIVE R14, `(.L_x_90) ;  /* 0x000000000e087348 */ /* 0x000fea0003c00000 */
[----:B------:R-:W-:Y:S01]  /*4410*/  VOTE.ANY P0, P0 ;  /* 0x0000000000ff7806 */ /* 0x000fe20000000100 */
[----:B------:R-:W-:-:S12]  /*4420*/  ENDCOLLECTIVE ;  /* 0x000000000000791b */ /* 0x000fd80003800000 */
.L_x_90:
[----:B------:R-:W-:Y:S05]  /*4430*/  BSYNC B0 ;  /* 0x0000000000007941 */ /* 0x000fea0003800000 */
.L_x_89:
[----:B------:R-:W-:Y:S05]  /*4440*/  BRA `(.L_x_91) ;  /* 0xffffffe400847947 */ /* 0x000fea000383ffff */
.L_x_40:
[----:B------:R-:W-:Y:S01]  /*4450*/  BSSY B0, `(.L_x_92) ;  /* 0x0000006000007945 */ /* 0x000fe20003800000 */
[----:B------:R-:W-:Y:S01]  /*4460*/  PLOP3.LUT P0, PT, P0, PT, PT, 0x8, 0x80 ;  /* 0x000000000080781c */ /* 0x000fe2000070e170 */
[----:B------:R-:W-:-:S12]  /*4470*/  IMAD.MOV.U32 R14, RZ, RZ, -0x1 ;  /* 0xffffffffff0e7424 */ /* 0x000fd800078e00ff */
[----:B------:R-:W-:Y:S05]  /*4480*/  WARPSYNC.COLLECTIVE R14, `(.L_x_93) ;  /* 0x000000000e087348 */ /* 0x000fea0003c00000 */
[----:B------:R-:W-:Y:S01]  /*4490*/  VOTE.ANY P0, P0 ;  /* 0x0000000000ff7806 */ /* 0x000fe20000000100 */
[----:B------:R-:W-:-:S12]  /*44a0*/  ENDCOLLECTIVE ;  /* 0x000000000000791b */ /* 0x000fd80003800000 */
.L_x_93:
[----:B------:R-:W-:Y:S05]  /*44b0*/  BSYNC B0 ;  /* 0x0000000000007941 */ /* 0x000fea0003800000 */
.L_x_92:
[----:B------:R-:W-:Y:S05]  /*44c0*/  BRA `(.L_x_94) ;  /* 0xffffffe400947947 */ /* 0x000fea000383ffff */
.L_x_42:
[----:B------:R-:W-:Y:S01]  /*44d0*/  BSSY B0, `(.L_x_95) ;  /* 0x0000006000007945 */ /* 0x000fe20003800000 */
[----:B------:R-:W-:Y:S01]  /*44e0*/  PLOP3.LUT P3, PT, P0, PT, PT, 0x8, 0x80 ;  /* 0x000000000080781c */ /* 0x000fe2000076e170 */
[----:B------:R-:W-:-:S12]  /*44f0*/  IMAD.MOV.U32 R14, RZ, RZ, -0x1 ;  /* 0xffffffffff0e7424 */ /* 0x000fd800078e00ff */
[----:B------:R-:W-:Y:S05]  /*4500*/  WARPSYNC.COLLECTIVE R14, `(.L_x_96) ;  /* 0x000000000e087348 */ /* 0x000fea0003c00000 */
[----:B------:R-:W-:Y:S01]  /*4510*/  VOTE.ANY R14, PT, P3 ;  /* 0x00000000000e7806 */ /* 0x000fe200018e0100 */
[----:B------:R-:W-:Y:S06]  /*4520*/  ENDCOLLECTIVE ;  /* 0x000000000000791b */ /* 0x000fec0003800000 */
.L_x_96:
[----:B------:R-:W-:Y:S05]  /*4530*/  BSYNC B0 ;  /* 0x0000000000007941 */ /* 0x000fea0003800000 */
.L_x_95:
[----:B------:R-:W-:Y:S01]  /*4540*/  LOP3.LUT R14, R14, 0x80000000, R36, 0xec, !PT ;  /* 0x800000000e0e7812 */ /* 0x000fe200078eec24 */
[----:B------:R-:W-:-:S04]  /*4550*/  VIADD R35, R35, 0xffffffe0 ;  /* 0xffffffe023237836 */ /* 0x000fc80000000000 */
[----:B------:R-:W-:-:S05]  /*4560*/  VIADD R25, R14, 0xffffffff ;  /* 0xffffffff0e197836 */ /* 0x000fca0000000000 */
[----:B------:R-:W-:Y:S01]  /*4570*/  LOP3.LUT R25, R14, R25, RZ, 0xc, !PT ;  /* 0x000000190e197212 */ /* 0x000fe200078e0cff */
[----:B------:R-:W-:-:S03]  /*4580*/  IMAD.MOV.U32 R14, RZ, RZ, -0x1 ;  /* 0xffffffffff0e7424 */ /* 0x000fc600078e00ff */
[----:B------:R0:W1:Y:S02]  /*4590*/  POPC R24, R25 ;  /* 0x0000001900187309 */ /* 0x0000640000000000 */
[----:B0-----:R-:W-:Y:S01]  /*45a0*/  IMAD.MOV.U32 R25, RZ, RZ, 0x1 ;  /* 0x00000001ff197424 */ /* 0x001fe200078e00ff */
[----:B-1----:R-:W-:-:S13]  /*45b0*/  ISETP.GE.AND P0, PT, R33, R24, PT ;  /* 0x000000182100720c */ /* 0x002fda0003f06270 */
[----:B------:R-:W-:Y:S05]  /*45c0*/  WARPSYNC.COLLECTIVE R14, `(.L_x_97) ;  /* 0x000000000e087348 */ /* 0x000fea0003c00000 */
[----:B------:R0:W1:Y:S02]  /*45d0*/  SHFL.DOWN P3, R34, R13, R25, R24 ;  /* 0x080000190d227389 */ /* 0x0000640000060018 */
[----:B01----:R-:W-:Y:S05]  /*45e0*/  ENDCOLLECTIVE ;  /* 0x000000000000791b */ /* 0x003fea0003800000 */
.L_x_97:
        /* <DEDUP_REMOVED lines=8> */
.L_x_98:
        /* <DEDUP_REMOVED lines=8> */
.L_x_99:
[----:B------:R-:W-:Y:S01]  /*46f0*/  IMAD.MOV.U32 R25, RZ, RZ, 0x8 ;  /* 0x00000008ff197424 */ /* 0x000fe200078e00ff */
[----:B------:R-:W-:Y:S02]  /*4700*/  SEL R34, R34, RZ, !P0 ;  /* 0x000000ff22227207 */ /* 0x000fe40004000000 */
[----:B------:R-:W-:-:S03]  /*4710*/  ISETP.GT.AND P0, PT, R37, R24, PT ;  /* 0x000000182500720c */ /* 0x000fc60003f04270 */
[----:B------:R-:W-:-:S10]  /*4720*/  IMAD.IADD R13, R41, 0x1, R34 ;  /* 0x00000001290d7824 */ /* 0x000fd400078e0222 */
[----:B------:R-:W-:Y:S05]  /*4730*/  WARPSYNC.COLLECTIVE R14, `(.L_x_100) ;  /* 0x000000000e087348 */ /* 0x000fea0003c00000 */
[----:B------:R0:W1:Y:S02]  /*4740*/  SHFL.DOWN P3, R34, R13, R25, R24 ;  /* 0x080000190d227389 */ /* 0x0000640000060018 */
[----:B01----:R-:W-:Y:S05]  /*4750*/  ENDCOLLECTIVE ;  /* 0x000000000000791b */ /* 0x003fea0003800000 */
.L_x_100:
[----:B------:R-:W-:Y:S01]  /*4760*/  IMAD.MOV.U32 R25, RZ, RZ, 0x10 ;  /* 0x00000010ff197424 */ /* 0x000fe200078e00ff */
[----:B------:R-:W-:-:S05]  /*4770*/  SEL R34, R34, RZ, !P0 ;  /* 0x000000ff22227207 */ /* 0x000fca0004000000 */
[----:B------:R-:W-:-:S04]  /*4780*/  IMAD.IADD R41, R13, 0x1, R34 ;  /* 0x000000010d297824 */ /* 0x000fc800078e0222 */
[----:B------:R-:W-:-:S07]  /*4790*/  IMAD.MOV.U32 R13, RZ, RZ, R41 ;  /* 0x000000ffff0d7224 */ /* 0x000fce00078e0029 */
[----:B------:R-:W-:Y:S05]  /*47a0*/  WARPSYNC.COLLECTIVE R14, `(.L_x_101) ;  /* 0x000000000e087348 */ /* 0x000fea0003c00000 */
[----:B------:R0:W1:Y:S02]  /*47b0*/  SHFL.DOWN P3, R34, R13, R25, R24 ;  /* 0x080000190d227389 */ /* 0x0000640000060018 */
[----:B01----:R-:W-:Y:S05]  /*47c0*/  ENDCOLLECTIVE ;  /* 0x000000000000791b */ /* 0x003fea0003800000 */
.L_x_101:
[----:B------:R-:W-:-:S05]  /*47d0*/  VIADD R13, R33, 0x10 ;  /* 0x00000010210d7836 */ /* 0x000fca0000000000 */
[----:B------:R-:W-:-:S04]  /*47e0*/  ISETP.GT.AND P0, PT, R13, R24, PT ;  /* 0x000000180d00720c */ /* 0x000fc80003f04270 */
[----:B------:R-:W-:Y:S02]  /*47f0*/  SEL R34, R34, RZ, !P0 ;  /* 0x000000ff22227207 */ /* 0x000fe40004000000 */
[----:B------:R-:W-:Y:S02]  /*4800*/  ISETP.NE.AND P0, PT, R12, 0x65, PT ;  /* 0x000000650c00780c */ /* 0x000fe40003f05270 */
[----:B------:R-:W-:-:S11]  /*4810*/  IADD3 R40, PT, PT, R41, R34, R40 ;  /* 0x0000002229287210 */ /* 0x000fd60007ffe028 */
[----:B------:R-:W-:Y:S05]  /*4820*/  WARPSYNC.COLLECTIVE R14, `(.L_x_102) ;  /* 0x000000000e087348 */ /* 0x000fea0003c00000 */
[----:B------:R-:W-:Y:S01]  /*4830*/  VOTE.ALL P0, P0 ;  /* 0x0000000000ff7806 */ /* 0x000fe20000000000 */
[----:B------:R-:W-:-:S12]  /*4840*/  ENDCOLLECTIVE ;  /* 0x000000000000791b */ /* 0x000fd80003800000 */
.L_x_102:
[----:B------:R-:W-:Y:S05]  /*4850*/  BRA `(.L_x_103) ;  /* 0xffffffe400347947 */ /* 0x000fea000383ffff */
.L_x_104:
[----:B------:R-:W-:-:S00]  /*4860*/  BRA `(.L_x_104) ;  /* 0xfffffffc00fc7947 */ /* 0x000fc0000383ffff */
[----:B------:R-:W-:-:S00]  /*4870*/  NOP ;  /* 0x0000000000007918 */ /* 0x000fc00000000000 */
        /* <DEDUP_REMOVED lines=8> */
.L_x_107:


//--------------------- .text._ZN3cub18CUB_300001_SM_10006detail4scan20DeviceScanInitKernelINS0_13ScanTileStateIiLb1EEEEEvT_i --------------------------
	.section	.text._ZN3cub18CUB_300001_SM_10006detail4scan20DeviceScanInitKernelINS0_13ScanTileStateIiLb1EEEEEvT_i,"ax",@progbits
	.align	128
        .global         _ZN3cub18CUB_300001_SM_10006detail4scan20DeviceScanInitKernelINS0_13ScanTileStateIiLb1EEEEEvT_i
        .type           _ZN3cub18CUB_300001_SM_10006detail4scan20DeviceScanInitKernelINS0_13ScanTileStateIiLb1EEEEEvT_i,@function
        .size           _ZN3cub18CUB_300001_SM_10006detail4scan20DeviceScanInitKernelINS0_13ScanTileStateIiLb1EEEEEvT_i,(.L_x_108 - _ZN3cub18CUB_300001_SM_10006detail4scan20DeviceScanInitKernelINS0_13ScanTileStateIiLb1EEEEEvT_i)
        .other          _ZN3cub18CUB_300001_SM_10006detail4scan20DeviceScanInitKernelINS0_13ScanTileStateIiLb1EEEEEvT_i,@"STO_CUDA_ENTRY STV_DEFAULT"
_ZN3cub18CUB_300001_SM_10006detail4scan20DeviceScanInitKernelINS0_13ScanTileStateIiLb1EEEEEvT_i:
.text._ZN3cub18CUB_300001_SM_10006detail4scan20DeviceScanInitKernelINS0_13ScanTileStateIiLb1EEEEEvT_i:
[----:B------:R-:W-:Y:S01]  /*0000*/  LDC R1, c[0x0][0x37c] ;  /* 0x0000df00ff017b82 */ /* 0x000fe20000000800 */
[----:B------:R-:W0:Y:S07]  /*0010*/  S2R R0, SR_TID.X ;  /* 0x0000000000007919 */ /* 0x000e2e0000002100 */
[----:B------:R-:W1:Y:S01]  /*0020*/  S2UR UR6, SR_CTAID.X ;  /* 0x00000000000679c3 */ /* 0x000e620000002500 */
[----:B------:R-:W2:Y:S07]  /*0030*/  LDCU UR4, c[0x0][0x388] ;  /* 0x00007100ff0477ac */ /* 0x000eae0008000800 */
[----:B------:R-:W1:Y:S01]  /*0040*/  LDC R5, c[0x0][0x360] ;  /* 0x0000d800ff057b82 */ /* 0x000e620000000800 */
[----:B0-----:R-:W-:Y:S01]  /*0050*/  ISETP.GT.U32.AND P0, PT, R0, 0x1f, PT ;  /* 0x0000001f0000780c */ /* 0x001fe20003f04070 */
[----:B-1----:R-:W-:-:S03]  /*0060*/  IMAD R5, R5, UR6, R0 ;  /* 0x0000000605057c24 */ /* 0x002fc6000f8e0200 */
[----:B------:R-:W-:Y:S02]  /*0070*/  ISETP.NE.OR P0, PT, RZ, UR6, P0 ;  /* 0x00000006ff007c0c */ /* 0x000fe40008705670 */
[----:B--2---:R-:W-:Y:S01]  /*0080*/  ISETP.GE.AND P1, PT, R5, UR4, PT ;  /* 0x0000000405007c0c */ /* 0x004fe2000bf26270 */
[----:B------:R-:W0:-:S12]  /*0090*/  LDCU.64 UR4, c[0x0][0x358] ;  /* 0x00006b00ff0477ac */ /* 0x000e180008000a00 */
[----:B------:R-:W1:Y:S01]  /*00a0*/  @!P1 LDC.64 R2, c[0x0][0x380] ;  /* 0x0000e000ff029b82 */ /* 0x000e620000000a00 */
[----:B------:R-:W-:Y:S01]  /*00b0*/  @!P1 MOV R4, 0x63 ;  /* 0x0000006300049802 */ /* 0x000fe20000000f00 */
[----:B-1----:R-:W-:-:S04]  /*00c0*/  @!P1 IMAD.WIDE R2, R5, 0x8, R2 ;  /* 0x0000000805029825 */ /* 0x002fc800078e0202 */
[----:B------:R-:W-:-:S05]  /*00d0*/  HFMA2 R5, -RZ, RZ, 0, 0 ;  /* 0x00000000ff057431 */ /* 0x000fca00000001ff */
[----:B0-----:R0:W-:Y:S01]  /*00e0*/  @!P1 STG.E.64 desc[UR4][R2.64+0x100], R4 ;  /* 0x0001000402009986 */ /* 0x0011e2000c101b04 */
[----:B------:R-:W-:Y:S05]  /*00f0*/  @P0 EXIT ;  /* 0x000000000000094d */ /* 0x000fea0003800000 */
[----:B0-----:R-:W0:Y:S02]  /*0100*/  LDC.64 R2, c[0x0][0x380] ;  /* 0x0000e000ff027b82 */ /* 0x001e240000000a00 */
[----:B0-----:R-:W-:-:S05]  /*0110*/  IMAD.WIDE.U32 R2, R0, 0x8, R2 ;  /* 0x0000000800027825 */ /* 0x001fca00078e0002 */
[----:B------:R-:W-:Y:S01]  /*0120*/  STG.E.64 desc[UR4][R2.64], RZ ;  /* 0x000000ff02007986 */ /* 0x000fe2000c101b04 */
[----:B------:R-:W-:Y:S05]  /*0130*/  EXIT ;  /* 0x000000000000794d */ /* 0x000fea0003800000 */
.L_x_105:
        /* <DEDUP_REMOVED lines=12> */
.L_x_108:


//--------------------- .text._ZN3cub18CUB_300001_SM_10006detail11EmptyKernelIvEEvv --------------------------
	.section	.text._ZN3cub18CUB_300001_SM_10006detail11EmptyKernelIvEEvv,"ax",@progbits
	.align	128
        .global         _ZN3cub18CUB_300001_SM_10006detail11EmptyKernelIvEEvv
        .type           _ZN3cub18CUB_300001_SM_10006detail11EmptyKernelIvEEvv,@function
        .size           _ZN3cub18CUB_300001_SM_10006detail11EmptyKernelIvEEvv,(.L_x_109 - _ZN3cub18CUB_300001_SM_10006detail11EmptyKernelIvEEvv)
        .other          _ZN3cub18CUB_300001_SM_10006detail11EmptyKernelIvEEvv,@"STO_CUDA_ENTRY STV_DEFAULT"
_ZN3cub18CUB_300001_SM_10006detail11EmptyKernelIvEEvv:
.text._ZN3cub18CUB_300001_SM_10006detail11EmptyKernelIvEEvv:
[----:B------:R-:W-:Y:S01]  /*0000*/  LDC R1, c[0x0][0x37c] ;  /* 0x0000df00ff017b82 */ /* 0x000fe20000000800 */
[----:B------:R-:W-:Y:S05]  /*0010*/  EXIT ;  /* 0x000000000000794d */ /* 0x000fea0003800000 */
.L_x_106:
        /* <DEDUP_REMOVED lines=14> */
.L_x_109:


//--------------------- .nv.shared._ZN3cub18CUB_300001_SM_10006detail4scan16DeviceScanKernelINS2_10policy_hubIiiij9CustomSumE10Policy1000EPiS8_NS0_13ScanTileStateIiLb1EEES5_NS0_8NullTypeEjiLb0ESB_EEvT0_T1_T2_iT3_T4_T5_ --------------------------
	.section	.nv.shared._ZN3cub18CUB_300001_SM_10006detail4scan16DeviceScanKernelINS2_10policy_hubIiiij9CustomSumE10Policy1000EPiS8_NS0_13ScanTileStateIiLb1EEES5_NS0_8NullTypeEjiLb0ESB_EEvT0_T1_T2_iT3_T4_T5_,"aw",@nobits
	.sectionflags	@""
	.align	16
.nv.shared._ZN3cub18CUB_300001_SM_10006detail4scan16DeviceScanKernelINS2_10policy_hubIiiij9CustomSumE10Policy1000EPiS8_NS0_13ScanTileStateIiLb1EEES5_NS0_8NullTypeEjiLb0ESB_EEvT0_T1_T2_iT3_T4_T5_:
	.zero		8720


//--------------------- .nv.shared.reserved.0     --------------------------
	.section	.nv.shared.reserved.0,"aw",@nobits
	.weak		__nv_reservedSMEM_offset_0_alias
	.size		__nv_reservedSMEM_offset_0_alias, 0, 64
	.other		__nv_reservedSMEM_offset_0_alias,@"STO_CUDA_RESERVED_SHARED STV_DEFAULT"
__nv_reservedSMEM_offset_0_alias:
	.zero		0
	.zero		64


//--------------------- .nv.global                --------------------------
	.section	.nv.global,"aw",@nobits
.nv.global:
	.type		_ZN34_INTERNAL_ec816e60_4_k_cu_0da159926thrust24THRUST_300001_SM_1000_NS12placeholders2_5E,@object
	.size		_ZN34_INTERNAL_ec816e60_4_k_cu_0da159926thrust24THRUST_300001_SM_1000_NS12placeholders2_5E,(_ZN34_INTERNAL_ec816e60_4_k_cu_0da159924cuda3std3__45__cpo6cbeginE - _ZN34_INTERNAL_ec816e60_4_k_cu_0da159926thrust24THRUST_300001_SM_1000_NS12placeholders2_5E)
_ZN34_INTERNAL_ec816e60_4_k_cu_0da159926thrust24THRUST_300001_SM_1000_NS12placeholders2_5E:
	.zero		1
	.type		_ZN34_INTERNAL_ec816e60_4_k_cu_0da159924cuda3std3__45__cpo6cbeginE,@object
	.size		_ZN34_INTERNAL_ec816e60_4_k_cu_0da159924cuda3std3__45__cpo6cbeginE,(_ZN34_INTERNAL_ec816e60_4_k_cu_0da159924cuda3std6ranges3__45__cpo6cbeginE - _ZN34_INTERNAL_ec816e60_4_k_cu_0da159924cuda3std3__45__cpo6cbeginE)
_ZN34_INTERNAL_ec816e60_4_k_cu_0da159924cuda3std3__45__cpo6cbeginE:
	.zero		1
	.type		_ZN34_INTERNAL_ec816e60_4_k_cu_0da159924cuda3std6ranges3__45__cpo6cbeginE,@object
	.size		_ZN34_INTERNAL_ec816e60_4_k_cu_0da159924cuda3std6ranges3__45__cpo6cbeginE,(_ZN34_INTERNAL_ec816e60_4_k_cu_0da159924cuda3std3__48in_placeE - _ZN34_INTERNAL_ec816e60_4_k_cu_0da159924cuda3std6ranges3__45__cpo6cbeginE)
_ZN34_INTERNAL_ec816e60_4_k_cu_0da159924cuda3std6ranges3__45__cpo6cbeginE:
	.zero		1
	.type		_ZN34_INTERNAL_ec816e60_4_k_cu_0da159924cuda3std3__48in_placeE,@object
	.size		_ZN34_INTERNAL_ec816e60_4_k_cu_0da159924cuda3std3__48in_placeE,(_ZN34_INTERNAL_ec816e60_4_k_cu_0da159924cuda3std6ranges3__45__cpo4sizeE - _ZN34_INTERNAL_ec816e60_4_k_cu_0da159924cuda3std3__48in_placeE)
_ZN34_INTERNAL_ec816e60_4_k_cu_0da159924cuda3std3__48in_placeE:
	.zero		1
	.type		_ZN34_INTERNAL_ec816e60_4_k_cu_0da159924cuda3std6ranges3__45__cpo4sizeE,@object
	.size		_ZN34_INTERNAL_ec816e60_4_k_cu_0da159924cuda3std6ranges3__45__cpo4sizeE,(_ZN34_INTERNAL_ec816e60_4_k_cu_0da159926thrust24THRUST_300001_SM_1000_NS12placeholders2_9E - _ZN34_INTERNAL_ec816e60_4_k_cu_0da159924cuda3std6ranges3__45__cpo4sizeE)
_ZN34_INTERNAL_ec816e60_4_k_cu_0da159924cuda3std6ranges3__45__cpo4sizeE:
	.zero		1
	.type		_ZN34_INTERNAL_ec816e60_4_k_cu_0da159926thrust24THRUST_300001_SM_1000_NS12placeholders2_9E,@object
	.size		_ZN34_INTERNAL_ec816e60_4_k_cu_0da159926thrust24THRUST_300001_SM_1000_NS12placeholders2_9E,(_ZN34_INTERNAL_ec816e60_4_k_cu_0da159924cuda3std3__45__cpo7crbeginE - _ZN34_INTERNAL_ec816e60_4_k_cu_0da159926thrust24THRUST_300001_SM_1000_NS12placeholders2_9E)
_ZN34_INTERNAL_ec816e60_4_k_cu_0da159926thrust24THRUST_300001_SM_1000_NS12placeholders2_9E:
	.zero		1
	.type		_ZN34_INTERNAL_ec816e60_4_k_cu_0da159924cuda3std3__45__cpo7crbeginE,@object
	.size		_ZN34_INTERNAL_ec816e60_4_k_cu_0da159924cuda3std3__45__cpo7crbeginE,(_ZN34_INTERNAL_ec816e60_4_k_cu_0da159924cuda3std6ranges3__45__cpo4nextE - _ZN34_INTERNAL_ec816e60_4_k_cu_0da159924cuda3std3__45__cpo7crbeginE)
_ZN34_INTERNAL_ec816e60_4_k_cu_0da159924cuda3std3__45__cpo7crbeginE:
	.zero		1
	.type		_ZN34_INTERNAL_ec816e60_4_k_cu_0da159924cuda3std6ranges3__45__cpo4nextE,@object
	.size		_ZN34_INTERNAL_ec816e60_4_k_cu_0da159924cuda3std6ranges3__45__cpo4nextE,(_ZN34_INTERNAL_ec816e60_4_k_cu_0da159924cuda3std6ranges3__45__cpo4swapE - _ZN34_INTERNAL_ec816e60_4_k_cu_0da159924cuda3std6ranges3__45__cpo4nextE)
_ZN34_INTERNAL_ec816e60_4_k_cu_0da159924cuda3std6ranges3__45__cpo4nextE:
	.zero		1
	.type		_ZN34_INTERNAL_ec816e60_4_k_cu_0da159924cuda3std6ranges3__45__cpo4swapE,@object
	.size		_ZN34_INTERNAL_ec816e60_4_k_cu_0da159924cuda3std6ranges3__45__cpo4swapE,(_ZN34_INTERNAL_ec816e60_4_k_cu_0da159926thrust24THRUST_300001_SM_1000_NS12placeholders2_1E - _ZN34_INTERNAL_ec816e60_4_k_cu_0da159924cuda3std6ranges3__45__cpo4swapE)
_ZN34_INTERNAL_ec816e60_4_k_cu_0da159924cuda3std6ranges3__45__cpo4swapE:
	.zero		1
	.type		_ZN34_INTERNAL_ec816e60_4_k_cu_0da159926thrust24THRUST_300001_SM_1000_NS12placeholders2_1E,@object
	.size		_ZN34_INTERNAL_ec816e60_4_k_cu_0da159926thrust24THRUST_300001_SM_1000_NS12placeholders2_1E,(_ZN34_INTERNAL_ec816e60_4_k_cu_0da159926thrust24THRUST_300001_SM_1000_NS12placeholders2_3E - _ZN34_INTERNAL_ec816e60_4_k_cu_0da159926thrust24THRUST_300001_SM_1000_NS12placeholders2_1E)
_ZN34_INTERNAL_ec816e60_4_k_cu_0da159926thrust24THRUST_300001_SM_1000_NS12placeholders2_1E:
	.zero		1
	.type		_ZN34_INTERNAL_ec816e60_4_k_cu_0da159926thrust24THRUST_300001_SM_1000_NS12placeholders2_3E,@object
	.size		_ZN34_INTERNAL_ec816e60_4_k_cu_0da159926thrust24THRUST_300001_SM_1000_NS12placeholders2_3E,(_ZN34_INTERNAL_ec816e60_4_k_cu_0da159924cuda3std3__45__cpo5beginE - _ZN34_INTERNAL_ec816e60_4_k_cu_0da159926thrust24THRUST_300001_SM_1000_NS12placeholders2_3E)
_ZN34_INTERNAL_ec816e60_4_k_cu_0da159926thrust24THRUST_300001_SM_1000_NS12placeholders2_3E:
	.zero		1
	.type		_ZN34_INTERNAL_ec816e60_4_k_cu_0da159924cuda3std3__45__cpo5beginE,@object
	.size		_ZN34_INTERNAL_ec816e60_4_k_cu_0da159924cuda3std3__45__cpo5beginE,(_ZN34_INTERNAL_ec816e60_4_k_cu_0da159924cuda3std6ranges3__45__cpo5beginE - _ZN34_INTERNAL_ec816e60_4_k_cu_0da159924cuda3std3__45__cpo5beginE)
_ZN34_INTERNAL_ec816e60_4_k_cu_0da159924cuda3std3__45__cpo5beginE:
	.zero		1
	.type		_ZN34_INTERNAL_ec816e60_4_k_cu_0da159924cuda3std6ranges3__45__cpo5beginE,@object
	.size		_ZN34_INTERNAL_ec816e60_4_k_cu_0da159924cuda3std6ranges3__45__cpo5beginE,(_ZN34_INTERNAL_ec816e60_4_k_cu_0da159924cuda3std3__436_GLOBAL__N__ec816e60_4_k_cu_0da159926ignoreE - _ZN34_INTERNAL_ec816e60_4_k_cu_0da159924cuda3std6ranges3__45__cpo5beginE)
_ZN34_INTERNAL_ec816e60_4_k_cu_0da159924cuda3std6ranges3__45__cpo5beginE:
	.zero		1
	.type		_ZN34_INTERNAL_ec816e60_4_k_cu_0da159924cuda3std3__436_GLOBAL__N__ec816e60_4_k_cu_0da159926ignoreE,@object
	.size		_ZN34_INTERNAL_ec816e60_4_k_cu_0da159924cuda3std3__436_GLOBAL__N__ec816e60_4_k_cu_0da159926ignoreE,(_ZN34_INTERNAL_ec816e60_4_k_cu_0da159924cuda3std6ranges3__45__cpo4dataE - _ZN34_INTERNAL_ec816e60_4_k_cu_0da159924cuda3std3__436_GLOBAL__N__ec816e60_4_k_cu_0da159926ignoreE)
_ZN34_INTERNAL_ec816e60_4_k_cu_0da159924cuda3std3__436_GLOBAL__N__ec816e60_4_k_cu_0da159926ignoreE:
	.zero		1
	.type		_ZN34_INTERNAL_ec816e60_4_k_cu_0da159924cuda3std6ranges3__45__cpo4dataE,@object
	.size		_ZN34_INTERNAL_ec816e60_4_k_cu_0da159924cuda3std6ranges3__45__cpo4dataE,(_ZN34_INTERNAL_ec816e60_4_k_cu_0da159926thrust24THRUST_300001_SM_1000_NS12placeholders2_7E - _ZN34_INTERNAL_ec816e60_4_k_cu_0da159924cuda3std6ranges3__45__cpo4dataE)
_ZN34_INTERNAL_ec816e60_4_k_cu_0da159924cuda3std6ranges3__45__cpo4dataE:
	.zero		1
	.type		_ZN34_INTERNAL_ec816e60_4_k_cu_0da159926thrust24THRUST_300001_SM_1000_NS12placeholders2_7E,@object
	.size		_ZN34_INTERNAL_ec816e60_4_k_cu_0da159926thrust24THRUST_300001_SM_1000_NS12placeholders2_7E,(_ZN34_INTERNAL_ec816e60_4_k_cu_0da159924cuda3std3__45__cpo6rbeginE - _ZN34_INTERNAL_ec816e60_4_k_cu_0da159926thrust24THRUST_300001_SM_1000_NS12placeholders2_7E)
_ZN34_INTERNAL_ec816e60_4_k_cu_0da159926thrust24THRUST_300001_SM_1000_NS12placeholders2_7E:
	.zero		1
	.type		_ZN34_INTERNAL_ec816e60_4_k_cu_0da159924cuda3std3__45__cpo6rbeginE,@object
	.size		_ZN34_INTERNAL_ec816e60_4_k_cu_0da159924cuda3std3__45__cpo6rbeginE,(_ZN34_INTERNAL_ec816e60_4_k_cu_0da159924cuda3std6ranges3__45__cpo7advanceE - _ZN34_INTERNAL_ec816e60_4_k_cu_0da159924cuda3std3__45__cpo6rbeginE)
_ZN34_INTERNAL_ec816e60_4_k_cu_0da159924cuda3std3__45__cpo6rbeginE:
	.zero		1
	.type		_ZN34_INTERNAL_ec816e60_4_k_cu_0da159924cuda3std6ranges3__45__cpo7advanceE,@object
	.size		_ZN34_INTERNAL_ec816e60_4_k_cu_0da159924cuda3std6ranges3__45__cpo7advanceE,(_ZN34_INTERNAL_ec816e60_4_k_cu_0da159924cuda3std3__47nulloptE - _ZN34_INTERNAL_ec816e60_4_k_cu_0da159924cuda3std6ranges3__45__cpo7advanceE)
_ZN34_INTERNAL_ec816e60_4_k_cu_0da159924cuda3std6ranges3__45__cpo7advanceE:
	.zero		1
	.type		_ZN34_INTERNAL_ec816e60_4_k_cu_0da159924cuda3std3__47nulloptE,@object
	.size		_ZN34_INTERNAL_ec816e60_4_k_cu_0da159924cuda3std3__47nulloptE,(_ZN34_INTERNAL_ec816e60_4_k_cu_0da159924cuda3std6ranges3__45__cpo8distanceE - _ZN34_INTERNAL_ec816e60_4_k_cu_0da159924cuda3std3__47nulloptE)
_ZN34_INTERNAL_ec816e60_4_k_cu_0da159924cuda3std3__47nulloptE:
	.zero		1
	.type		_ZN34_INTERNAL_ec816e60_4_k_cu_0da159924cuda3std6ranges3__45__cpo8distanceE,@object
	.size		_ZN34_INTERNAL_ec816e60_4_k_cu_0da159924cuda3std6ranges3__45__cpo8distanceE,(_ZN34_INTERNAL_ec816e60_4_k_cu_0da159926thrust24THRUST_300001_SM_1000_NS12placeholders2_6E - _ZN34_INTERNAL_ec816e60_4_k_cu_0da159924cuda3std6ranges3__45__cpo8distanceE)
_ZN34_INTERNAL_ec816e60_4_k_cu_0da159924cuda3std6ranges3__45__cpo8distanceE:
	.zero		1
	.type		_ZN34_INTERNAL_ec816e60_4_k_cu_0da159926thrust24THRUST_300001_SM_1000_NS12placeholders2_6E,@object
	.size		_ZN34_INTERNAL_ec816e60_4_k_cu_0da159926thrust24THRUST_300001_SM_1000_NS12placeholders2_6E,(_ZN34_INTERNAL_ec816e60_4_k_cu_0da159924cuda3std3__45__cpo4cendE - _ZN34_INTERNAL_ec816e60_4_k_cu_0da159926thrust24THRUST_300001_SM_1000_NS12placeholders2_6E)
_ZN34_INTERNAL_ec816e60_4_k_cu_0da159926thrust24THRUST_300001_SM_1000_NS12placeholders2_6E:
	.zero		1
	.type		_ZN34_INTERNAL_ec816e60_4_k_cu_0da159924cuda3std3__45__cpo4cendE,@object
	.size		_ZN34_INTERNAL_ec816e60_4_k_cu_0da159924cuda3std3__45__cpo4cendE,(_ZN34_INTERNAL_ec816e60_4_k_cu_0da159924cuda3std6ranges3__45__cpo4cendE - _ZN34_INTERNAL_ec816e60_4_k_cu_0da159924cuda3std3__45__cpo4cendE)
_ZN34_INTERNAL_ec816e60_4_k_cu_0da159924cuda3std3__45__cpo4cendE:
	.zero		1
	.type		_ZN34_INTERNAL_ec816e60_4_k_cu_0da159924cuda3std6ranges3__45__cpo4cendE,@object
	.size		_ZN34_INTERNAL_ec816e60_4_k_cu_0da159924cuda3std6ranges3__45__cpo4cendE,(_ZN34_INTERNAL_ec816e60_4_k_cu_0da159924cuda3std3__420unreachable_sentinelE - _ZN34_INTERNAL_ec816e60_4_k_cu_0da159924cuda3std6ranges3__45__cpo4cendE)
_ZN34_INTERNAL_ec816e60_4_k_cu_0da159924cuda3std6ranges3__45__cpo4cendE:
	.zero		1
	.type		_ZN34_INTERNAL_ec816e60_4_k_cu_0da159924cuda3std3__420unreachable_sentinelE,@object
	.size		_ZN34_INTERNAL_ec816e60_4_k_cu_0da159924cuda3std3__420unreachable_sentinelE,(_ZN34_INTERNAL_ec816e60_4_k_cu_0da159924cuda3std6ranges3__45__cpo5ssizeE - _ZN34_INTERNAL_ec816e60_4_k_cu_0da159924cuda3std3__420unreachable_sentinelE)
_ZN34_INTERNAL_ec816e60_4_k_cu_0da159924cuda3std3__420unreachable_sentinelE:
	.zero		1
	.type		_ZN34_INTERNAL_ec816e60_4_k_cu_0da159924cuda3std6ranges3__45__cpo5ssizeE,@object
	.size		_ZN34_INTERNAL_ec816e60_4_k_cu_0da159924cuda3std6ranges3__45__cpo5ssizeE,(_ZN34_INTERNAL_ec816e60_4_k_cu_0da159926thrust24THRUST_300001_SM_1000_NS12placeholders3_10E - _ZN34_INTERNAL_ec816e60_4_k_cu_0da159924cuda3std6ranges3__45__cpo5ssizeE)
_ZN34_INTERNAL_ec816e60_4_k_cu_0da159924cuda3std6ranges3__45__cpo5ssizeE:
	.zero		1
	.type		_ZN34_INTERNAL_ec816e60_4_k_cu_0da159926thrust24THRUST_300001_SM_1000_NS12placeholders3_10E,@object
	.size		_ZN34_INTERNAL_ec816e60_4_k_cu_0da159926thrust24THRUST_300001_SM_1000_NS12placeholders3_10E,(_ZN34_INTERNAL_ec816e60_4_k_cu_0da159924cuda3std3__45__cpo5crendE - _ZN34_INTERNAL_ec816e60_4_k_cu_0da159926thrust24THRUST_300001_SM_1000_NS12placeholders3_10E)
_ZN34_INTERNAL_ec816e60_4_k_cu_0da159926thrust24THRUST_300001_SM_1000_NS12placeholders3_10E:
	.zero		1
	.type		_ZN34_INTERNAL_ec816e60_4_k_cu_0da159924cuda3std3__45__cpo5crendE,@object
	.size		_ZN34_INTERNAL_ec816e60_4_k_cu_0da159924cuda3std3__45__cpo5crendE,(_ZN34_INTERNAL_ec816e60_4_k_cu_0da159924cuda3std6ranges3__45__cpo4prevE - _ZN34_INTERNAL_ec816e60_4_k_cu_0da159924cuda3std3__45__cpo5crendE)
_ZN34_INTERNAL_ec816e60_4_k_cu_0da159924cuda3std3__45__cpo5crendE:
	.zero		1
	.type		_ZN34_INTERNAL_ec816e60_4_k_cu_0da159924cuda3std6ranges3__45__cpo4prevE,@object
	.size		_ZN34_INTERNAL_ec816e60_4_k_cu_0da159924cuda3std6ranges3__45__cpo4prevE,(_ZN34_INTERNAL_ec816e60_4_k_cu_0da159924cuda3std6ranges3__45__cpo9iter_moveE - _ZN34_INTERNAL_ec816e60_4_k_cu_0da159924cuda3std6ranges3__45__cpo4prevE)
_ZN34_INTERNAL_ec816e60_4_k_cu_0da159924cuda3std6ranges3__45__cpo4prevE:
	.zero		1
	.type		_ZN34_INTERNAL_ec816e60_4_k_cu_0da159924cuda3std6ranges3__45__cpo9iter_moveE,@object
	.size		_ZN34_INTERNAL_ec816e60_4_k_cu_0da159924cuda3std6ranges3__45__cpo9iter_moveE,(_ZN34_INTERNAL_ec816e60_4_k_cu_0da159926thrust24THRUST_300001_SM_1000_NS12placeholders2_2E - _ZN34_INTERNAL_ec816e60_4_k_cu_0da159924cuda3std6ranges3__45__cpo9iter_moveE)
_ZN34_INTERNAL_ec816e60_4_k_cu_0da159924cuda3std6ranges3__45__cpo9iter_moveE:
	.zero		1
	.type		_ZN34_INTERNAL_ec816e60_4_k_cu_0da159926thrust24THRUST_300001_SM_1000_NS12placeholders2_2E,@object
	.size		_ZN34_INTERNAL_ec816e60_4_k_cu_0da159926thrust24THRUST_300001_SM_1000_NS12placeholders2_2E,(_ZN34_INTERNAL_ec816e60_4_k_cu_0da159926thrust24THRUST_300001_SM_1000_NS12placeholders2_4E - _ZN34_INTERNAL_ec816e60_4_k_cu_0da159926thrust24THRUST_300001_SM_1000_NS12placeholders2_2E)
_ZN34_INTERNAL_ec816e60_4_k_cu_0da159926thrust24THRUST_300001_SM_1000_NS12placeholders2_2E:
	.zero		1
	.type		_ZN34_INTERNAL_ec816e60_4_k_cu_0da159926thrust24THRUST_300001_SM_1000_NS12placeholders2_4E,@object
	.size		_ZN34_INTERNAL_ec816e60_4_k_cu_0da159926thrust24THRUST_300001_SM_1000_NS12placeholders2_4E,(_ZN34_INTERNAL_ec816e60_4_k_cu_0da159924cuda3std3__45__cpo3endE - _ZN34_INTERNAL_ec816e60_4_k_cu_0da159926thrust24THRUST_300001_SM_1000_NS12placeholders2_4E)
_ZN34_INTERNAL_ec816e60_4_k_cu_0da159926thrust24THRUST_300001_SM_1000_NS12placeholders2_4E:
	.zero		1
	.type		_ZN34_INTERNAL_ec816e60_4_k_cu_0da159924cuda3std3__45__cpo3endE,@object
	.size		_ZN34_INTERNAL_ec816e60_4_k_cu_0da159924cuda3std3__45__cpo3endE,(_ZN34_INTERNAL_ec816e60_4_k_cu_0da159924cuda3std6ranges3__45__cpo3endE - _ZN34_INTERNAL_ec816e60_4_k_cu_0da159924cuda3std3__45__cpo3endE)
_ZN34_INTERNAL_ec816e60_4_k_cu_0da159924cuda3std3__45__cpo3endE:
	.zero		1
	.type		_ZN34_INTERNAL_ec816e60_4_k_cu_0da159924cuda3std6ranges3__45__cpo3endE,@object
	.size		_ZN34_INTERNAL_ec816e60_4_k_cu_0da159924cuda3std6ranges3__45__cpo3endE,(_ZN34_INTERNAL_ec816e60_4_k_cu_0da159924cuda3std3__419piecewise_constructE - _ZN34_INTERNAL_ec816e60_4_k_cu_0da159924cuda3std6ranges3__45__cpo3endE)
_ZN34_INTERNAL_ec816e60_4_k_cu_0da159924cuda3std6ranges3__45__cpo3endE:
	.zero		1
	.type		_ZN34_INTERNAL_ec816e60_4_k_cu_0da159924cuda3std3__419piecewise_constructE,@object
	.size		_ZN34_INTERNAL_ec816e60_4_k_cu_0da159924cuda3std3__419piecewise_constructE,(_ZN34_INTERNAL_ec816e60_4_k_cu_0da159924cuda3std6ranges3__45__cpo5cdataE - _ZN34_INTERNAL_ec816e60_4_k_cu_0da159924cuda3std3__419piecewise_constructE)
_ZN34_INTERNAL_ec816e60_4_k_cu_0da159924cuda3std3__419piecewise_constructE:
	.zero		1
	.type		_ZN34_INTERNAL_ec816e60_4_k_cu_0da159924cuda3std6ranges3__45__cpo5cdataE,@object
	.size		_ZN34_INTERNAL_ec816e60_4_k_cu_0da159924cuda3std6ranges3__45__cpo5cdataE,(_ZN34_INTERNAL_ec816e60_4_k_cu_0da159926thrust24THRUST_300001_SM_1000_NS12placeholders2_8E - _ZN34_INTERNAL_ec816e60_4_k_cu_0da159924cuda3std6ranges3__45__cpo5cdataE)
_ZN34_INTERNAL_ec816e60_4_k_cu_0da159924cuda3std6ranges3__45__cpo5cdataE:
	.zero		1
	.type		_ZN34_INTERNAL_ec816e60_4_k_cu_0da159926thrust24THRUST_300001_SM_1000_NS12placeholders2_8E,@object
	.size		_ZN34_INTERNAL_ec816e60_4_k_cu_0da159926thrust24THRUST_300001_SM_1000_NS12placeholders2_8E,(_ZN34_INTERNAL_ec816e60_4_k_cu_0da159924cuda3std3__45__cpo4rendE - _ZN34_INTERNAL_ec816e60_4_k_cu_0da159926thrust24THRUST_300001_SM_1000_NS12placeholders2_8E)
_ZN34_INTERNAL_ec816e60_4_k_cu_0da159926thrust24THRUST_300001_SM_1000_NS12placeholders2_8E:
	.zero		1
	.type		_ZN34_INTERNAL_ec816e60_4_k_cu_0da159924cuda3std3__45__cpo4rendE,@object
	.size		_ZN34_INTERNAL_ec816e60_4_k_cu_0da159924cuda3std3__45__cpo4rendE,(_ZN34_INTERNAL_ec816e60_4_k_cu_0da159924cuda3std6ranges3__45__cpo9iter_swapE - _ZN34_INTERNAL_ec816e60_4_k_cu_0da159924cuda3std3__45__cpo4rendE)
_ZN34_INTERNAL_ec816e60_4_k_cu_0da159924cuda3std3__45__cpo4rendE:
	.zero		1
	.type		_ZN34_INTERNAL_ec816e60_4_k_cu_0da159924cuda3std6ranges3__45__cpo9iter_swapE,@object
	.size		_ZN34_INTERNAL_ec816e60_4_k_cu_0da159924cuda3std6ranges3__45__cpo9iter_swapE,(_ZN34_INTERNAL_ec816e60_4_k_cu_0da159924cuda3std3__48unexpectE - _ZN34_INTERNAL_ec816e60_4_k_cu_0da159924cuda3std6ranges3__45__cpo9iter_swapE)
_ZN34_INTERNAL_ec816e60_4_k_cu_0da159924cuda3std6ranges3__45__cpo9iter_swapE:
	.zero		1
	.type		_ZN34_INTERNAL_ec816e60_4_k_cu_0da159924cuda3std3__48unexpectE,@object
	.size		_ZN34_INTERNAL_ec816e60_4_k_cu_0da159924cuda3std3__48unexpectE,(_ZN34_INTERNAL_ec816e60_4_k_cu_0da159926thrust24THRUST_300001_SM_1000_NS6system6detail10sequential3seqE - _ZN34_INTERNAL_ec816e60_4_k_cu_0da159924cuda3std3__48unexpectE)
_ZN34_INTERNAL_ec816e60_4_k_cu_0da159924cuda3std3__48unexpectE:
	.zero		1
	.type		_ZN34_INTERNAL_ec816e60_4_k_cu_0da159926thrust24THRUST_300001_SM_1000_NS6system6detail10sequential3seqE,@object
	.size		_ZN34_INTERNAL_ec816e60_4_k_cu_0da159926thrust24THRUST_300001_SM_1000_NS6system6detail10sequential3seqE,(.L_29 - _ZN34_INTERNAL_ec816e60_4_k_cu_0da159926thrust24THRUST_300001_SM_1000_NS6system6detail10sequential3seqE)
_ZN34_INTERNAL_ec816e60_4_k_cu_0da159926thrust24THRUST_300001_SM_1000_NS6system6detail10sequential3seqE:
	.zero		1
.L_29:


//--------------------- .nv.constant0._ZN3cub18CUB_300001_SM_10006detail4scan16DeviceScanKernelINS2_10policy_hubIiiij9CustomSumE10Policy1000EPiS8_NS0_13ScanTileStateIiLb1EEES5_NS0_8NullTypeEjiLb0ESB_EEvT0_T1_T2_iT3_T4_T5_ --------------------------
	.section	.nv.constant0._ZN3cub18CUB_300001_SM_10006detail4scan16DeviceScanKernelINS2_10policy_hubIiiij9CustomSumE10Policy1000EPiS8_NS0_13ScanTileStateIiLb1EEES5_NS0_8NullTypeEjiLb0ESB_EEvT0_T1_T2_iT3_T4_T5_,"a",@progbits
	.sectionflags	@""
	.align	4
.nv.constant0._ZN3cub18CUB_300001_SM_10006detail4scan16DeviceScanKernelINS2_10policy_hubIiiij9CustomSumE10Policy1000EPiS8_NS0_13ScanTileStateIiLb1EEES5_NS0_8NullTypeEjiLb0ESB_EEvT0_T1_T2_iT3_T4_T5_:
	.zero		932


//--------------------- .nv.constant0._ZN3cub18CUB_300001_SM_10006detail4scan20DeviceScanInitKernelINS0_13ScanTileStateIiLb1EEEEEvT_i --------------------------
	.section	.nv.constant0._ZN3cub18CUB_300001_SM_10006detail4scan20DeviceScanInitKernelINS0_13ScanTileStateIiLb1EEEEEvT_i,"a",@progbits
	.sectionflags	@""
	.align	4
.nv.constant0._ZN3cub18CUB_300001_SM_10006detail4scan20DeviceScanInitKernelINS0_13ScanTileStateIiLb1EEEEEvT_i:
	.zero		908


//--------------------- .nv.constant0._ZN3cub18CUB_300001_SM_10006detail11EmptyKernelIvEEvv --------------------------
	.section	.nv.constant0._ZN3cub18CUB_300001_SM_10006detail11EmptyKernelIvEEvv,"a",@progbits
	.sectionflags	@""
	.align	4
.nv.constant0._ZN3cub18CUB_300001_SM_10006detail11EmptyKernelIvEEvv:
	.zero		896


//--------------------- SYMBOLS --------------------------

	.type		.nv.reservedSmem.offset0,@object
	.size		.nv.reservedSmem.offset0,0x4
	.type		.nv.reservedSmem.cap,@object
	.size		.nv.reservedSmem.cap,0x4
